	.target	sm_100a

	.elftype	@"ET_EXEC"


//--------------------- .note.nv.tkinfo           --------------------------
	.section	.note.nv.tkinfo,"",@"SHT_NOTE"
	.sectionflags	@"SHF_NOTE_NV_TKINFO"
	.tkinfo
        /*0018*/ 	.word	0x00000081
        /*0030*/ 	.string	""
        /*0030*/ 	.string	"ptxas-blackwell"
        /*0030*/ 	.string	"Cuda compilation tools, release 12.9, V12.9.86"
        /*0030*/ 	.string	"Build cuda_12.9.r12.9/compiler.36037853_0"
        /*0030*/ 	.string	"-v  -suppress-debug-info  -lineinfo  -arch sm_100a "



//--------------------- .note.nv.cuver            --------------------------
	.section	.note.nv.cuver,"",@"SHT_NOTE"
	.sectionflags	@"SHF_NOTE_NV_CUVER"
        /*0018*/ 	.short	0x0001
        /*001a*/ 	.short	0x0064
        /*001c*/ 	.short	0x0001
        /*001e*/ 	.short	0x0000
        /*0020*/ 	.short	0x0001
        /*0022*/ 	.short	0x0000


//--------------------- .nv.info                  --------------------------
	.section	.nv.info,"",@"SHT_CUDA_INFO"
	.align	4


	//----- nvinfo : EIATTR_REGCOUNT
	.align		4
        /*0000*/ 	.byte	0x04, 0x2f
        /*0002*/ 	.short	(.L_4 - .L_3)
	.align		4
.L_3:
        /*0004*/ 	.word	index@(gluon_tcgen05)
        /*0008*/ 	.word	0x00000027


	//----- nvinfo : EIATTR_FRAME_SIZE
	.align		4
.L_4:
        /*000c*/ 	.byte	0x04, 0x11
        /*000e*/ 	.short	(.L_6 - .L_5)
	.align		4
.L_5:
        /*0010*/ 	.word	index@($__internal_2_$__cuda_sm10x_tcgen05_guardrail_trap_unallocated_columns_being_dealloced)
        /*0014*/ 	.word	0x00000000


	//----- nvinfo : EIATTR_FRAME_SIZE
	.align		4
.L_6:
        /*0018*/ 	.byte	0x04, 0x11
        /*001a*/ 	.short	(.L_8 - .L_7)
	.align		4
.L_7:
        /*001c*/ 	.word	index@($__internal_1_$__cuda_sm10x_tcgen05_guardrail_trap_phase_invalid_during_alloc)
        /*0020*/ 	.word	0x00000000


	//----- nvinfo : EIATTR_FRAME_SIZE
	.align		4
.L_8:
        /*0024*/ 	.byte	0x04, 0x11
        /*0026*/ 	.short	(.L_10 - .L_9)
	.align		4
.L_9:
        /*0028*/ 	.word	index@($__internal_0_$__cuda_sm10x_tcgen05_guardrail_trap_col_being_dealloced_not_returned_by_alloc)
        /*002c*/ 	.word	0x00000000


	//----- nvinfo : EIATTR_FRAME_SIZE
	.align		4
.L_10:
        /*0030*/ 	.byte	0x04, 0x11
        /*0032*/ 	.short	(.L_12 - .L_11)
	.align		4
.L_11:
        /*0034*/ 	.word	index@(gluon_tcgen05)
        /*0038*/ 	.word	0x00000000


	//----- nvinfo : EIATTR_MIN_STACK_SIZE
	.align		4
.L_12:
        /*003c*/ 	.byte	0x04, 0x12
        /*003e*/ 	.short	(.L_14 - .L_13)
	.align		4
.L_13:
        /*0040*/ 	.word	index@(gluon_tcgen05)
        /*0044*/ 	.word	0x00000000
.L_14:


//--------------------- .nv.info.gluon_tcgen05    --------------------------
	.section	.nv.info.gluon_tcgen05,"",@"SHT_CUDA_INFO"
	.sectionflags	@""
	.align	4


	//----- nvinfo : EIATTR_CUDA_API_VERSION
	.align		4
        /*0000*/ 	.byte	0x04, 0x37
        /*0002*/ 	.short	(.L_16 - .L_15)
.L_15:
        /*0004*/ 	.word	0x00000081


	//----- nvinfo : EIATTR_KPARAM_INFO
	.align		4
.L_16:
        /*0008*/ 	.byte	0x04, 0x17
        /*000a*/ 	.short	(.L_18 - .L_17)
.L_17:
        /*000c*/ 	.word	0x00000000
        /*0010*/ 	.short	0x000a
        /*0012*/ 	.short	0x0048
        /*0014*/ 	.byte	0x00, 0xf4, 0x21, 0x00


	//----- nvinfo : EIATTR_KPARAM_INFO
	.align		4
.L_18:
        /*0018*/ 	.byte	0x04, 0x17
        /*001a*/ 	.short	(.L_20 - .L_19)
.L_19:
        /*001c*/ 	.word	0x00000000
        /*0020*/ 	.short	0x0009
        /*0022*/ 	.short	0x0040
        /*0024*/ 	.byte	0x00, 0xf4, 0x21, 0x00


	//----- nvinfo : EIATTR_KPARAM_INFO
	.align		4
.L_20:
        /*0028*/ 	.byte	0x04, 0x17
        /*002a*/ 	.short	(.L_22 - .L_21)
.L_21:
        /*002c*/ 	.word	0x00000000
        /*0030*/ 	.short	0x0008
        /*0032*/ 	.short	0x0038
        /*0034*/ 	.byte	0x00, 0xf0, 0x21, 0x00


	//----- nvinfo : EIATTR_KPARAM_INFO
	.align		4
.L_22:
        /*0038*/ 	.byte	0x04, 0x17
        /*003a*/ 	.short	(.L_24 - .L_23)
.L_23:
        /*003c*/ 	.word	0x00000000
        /*0040*/ 	.short	0x0007
        /*0042*/ 	.short	0x0030
        /*0044*/ 	.byte	0x00, 0xf0, 0x21, 0x00


	//----- nvinfo : EIATTR_KPARAM_INFO
	.align		4
.L_24:
        /*0048*/ 	.byte	0x04, 0x17
        /*004a*/ 	.short	(.L_26 - .L_25)
.L_25:
        /*004c*/ 	.word	0x00000000
        /*0050*/ 	.short	0x0006
        /*0052*/ 	.short	0x0028
        /*0054*/ 	.byte	0x00, 0xf0, 0x21, 0x00


	//----- nvinfo : EIATTR_KPARAM_INFO
	.align		4
.L_26:
        /*0058*/ 	.byte	0x04, 0x17
        /*005a*/ 	.short	(.L_28 - .L_27)
.L_27:
        /*005c*/ 	.word	0x00000000
        /*0060*/ 	.short	0x0005
        /*0062*/ 	.short	0x0020
        /*0064*/ 	.byte	0x00, 0xf0, 0x11, 0x00


	//----- nvinfo : EIATTR_KPARAM_INFO
	.align		4
.L_28:
        /*0068*/ 	.byte	0x04, 0x17
        /*006a*/ 	.short	(.L_30 - .L_29)
.L_29:
        /*006c*/ 	.word	0x00000000
        /*0070*/ 	.short	0x0004
        /*0072*/ 	.short	0x001c
        /*0074*/ 	.byte	0x00, 0xf0, 0x11, 0x00


	//----- nvinfo : EIATTR_KPARAM_INFO
	.align		4
.L_30:
        /*0078*/ 	.byte	0x04, 0x17
        /*007a*/ 	.short	(.L_32 - .L_31)
.L_31:
        /*007c*/ 	.word	0x00000000
        /*0080*/ 	.short	0x0003
        /*0082*/ 	.short	0x0018
        /*0084*/ 	.byte	0x00, 0xf0, 0x11, 0x00


	//----- nvinfo : EIATTR_KPARAM_INFO
	.align		4
.L_32:
        /*0088*/ 	.byte	0x04, 0x17
        /*008a*/ 	.short	(.L_34 - .L_33)
.L_33:
        /*008c*/ 	.word	0x00000000
        /*0090*/ 	.short	0x0002
        /*0092*/ 	.short	0x0010
        /*0094*/ 	.byte	0x00, 0xf4, 0x21, 0x00


	//----- nvinfo : EIATTR_KPARAM_INFO
	.align		4
.L_34:
        /*0098*/ 	.byte	0x04, 0x17
        /*009a*/ 	.short	(.L_36 - .L_35)
.L_35:
        /*009c*/ 	.word	0x00000000
        /*00a0*/ 	.short	0x0001
        /*00a2*/ 	.short	0x0008
        /*00a4*/ 	.byte	0x00, 0xf4, 0x21, 0x00


	//----- nvinfo : EIATTR_KPARAM_INFO
	.align		4
.L_36:
        /*00a8*/ 	.byte	0x04, 0x17
        /*00aa*/ 	.short	(.L_38 - .L_37)
.L_37:
        /*00ac*/ 	.word	0x00000000
        /*00b0*/ 	.short	0x0000
        /*00b2*/ 	.short	0x0000
        /*00b4*/ 	.byte	0x00, 0xf4, 0x21, 0x00


	//----- nvinfo : EIATTR_AT_ENTRY_FRAGMENTS
	.align		4
.L_38:
        /*00b8*/ 	.byte	0x04, 0x4f
        /*00ba*/ 	.short	(.L_40 - .L_39)


	//   ....[0]....
.L_39:
        /*00bc*/ 	.word	0x00000004


	//----- nvinfo : EIATTR_RESERVED_SMEM_USED
	.align		4
.L_40:
        /*00c0*/ 	.byte	0x01, 0x41
	.zero		2


	//----- nvinfo : EIATTR_SPARSE_MMA_MASK
	.align		4
        /*00c4*/ 	.byte	0x03, 0x50
        /*00c6*/ 	.short	0x0000


	//----- nvinfo : EIATTR_TCGEN05_1CTA_USED
	.align		4
        /*00c8*/ 	.byte	0x01, 0x51
	.zero		2


	//----- nvinfo : EIATTR_MAXREG_COUNT
	.align		4
        /*00cc*/ 	.byte	0x03, 0x1b
        /*00ce*/ 	.short	0x00ff


	//----- nvinfo : EIATTR_NUM_BARRIERS
	.align		4
        /*00d0*/ 	.byte	0x02, 0x4c
        /*00d2*/ 	.byte	0x01
	.zero		1


	//----- nvinfo : EIATTR_INT_WARP_WIDE_INSTR_OFFSETS
	.align		4
        /*00d4*/ 	.byte	0x04, 0x31
        /*00d6*/ 	.short	(.L_42 - .L_41)


	//   ....[0]....
.L_41:
        /*00d8*/ 	.word	0x00001750


	//   ....[1]....
        /*00dc*/ 	.word	0x00001770


	//   ....[2]....
        /*00e0*/ 	.word	0x000017f0


	//   ....[3]....
        /*00e4*/ 	.word	0x00001bb0


	//   ....[4]....
        /*00e8*/ 	.word	0x00001bc0


	//   ....[5]....
        /*00ec*/ 	.word	0x00001bd0


	//   ....[6]....
        /*00f0*/ 	.word	0x00001be0


	//   ....[7]....
        /*00f4*/ 	.word	0x00001f00


	//   ....[8]....
        /*00f8*/ 	.word	0x00001f10


	//   ....[9]....
        /*00fc*/ 	.word	0x00002090


	//   ....[10]....
        /*0100*/ 	.word	0x000020e0


	//   ....[11]....
        /*0104*/ 	.word	0x000020f0


	//   ....[12]....
        /*0108*/ 	.word	0x00002120


	//   ....[13]....
        /*010c*/ 	.word	0x00002410


	//   ....[14]....
        /*0110*/ 	.word	0x00002420


	//   ....[15]....
        /*0114*/ 	.word	0x000027b0


	//   ....[16]....
        /*0118*/ 	.word	0x000027c0


	//   ....[17]....
        /*011c*/ 	.word	0x00002b30


	//   ....[18]....
        /*0120*/ 	.word	0x00002b80


	//----- nvinfo : EIATTR_COOP_GROUP_MASK_REGIDS
	.align		4
.L_42:
        /*0124*/ 	.byte	0x04, 0x29
        /*0126*/ 	.short	(.L_44 - .L_43)


	//   ....[0]....
.L_43:
        /*0128*/ 	.word	0xffffffff


	//   ....[1]....
        /*012c*/ 	.word	0xffffffff


	//   ....[2]....
        /*0130*/ 	.word	0xffffffff


	//   ....[3]....
        /*0134*/ 	.word	0xffffffff


	//   ....[4]....
        /*0138*/ 	.word	0xffffffff


	//   ....[5]....
        /*013c*/ 	.word	0xffffffff


	//   ....[6]....
        /*0140*/ 	.word	0xffffffff


	//   ....[7]....
        /*0144*/ 	.word	0xffffffff


	//   ....[8]....
        /*0148*/ 	.word	0xffffffff


	//   ....[9]....
        /*014c*/ 	.word	0xffffffff


	//----- nvinfo : EIATTR_COOP_GROUP_INSTR_OFFSETS
	.align		4
.L_44:
        /*0150*/ 	.byte	0x04, 0x28
        /*0152*/ 	.short	(.L_46 - .L_45)


	//   ....[0]....
.L_45:
        /*0154*/ 	.word	0x00000050


	//   ....[1]....
        /*0158*/ 	.word	0x00000310


	//   ....[2]....
        /*015c*/ 	.word	0x00000500


	//   ....[3]....
        /*0160*/ 	.word	0x000009a0


	//   ....[4]....
        /*0164*/ 	.word	0x00000ae0


	//   ....[5]....
        /*0168*/ 	.word	0x00000fe0


	//   ....[6]....
        /*016c*/ 	.word	0x00001120


	//   ....[7]....
        /*0170*/ 	.word	0x00001610


	//   ....[8]....
        /*0174*/ 	.word	0x000029c0


	//   ....[9]....
        /*0178*/ 	.word	0x00002c30


	//----- nvinfo : EIATTR_VRC_CTA_INIT_COUNT
	.align		4
.L_46:
        /*017c*/ 	.byte	0x02, 0x4a
        /*017e*/ 	.byte	0x80
	.zero		1


	//----- nvinfo : EIATTR_MBARRIER_INSTR_OFFSETS
	.align		4
        /*0180*/ 	.byte	0x04, 0x39
        /*0182*/ 	.short	(.L_48 - .L_47)


	//   ....[0]....
.L_47:
        /*0184*/ 	.word	0x00001810
        /*0188*/ 	.word	0x000000ff
        /*018c*/ 	.word	0x00018000
        /*0190*/ 	.short	0x0100
        /*0192*/ 	.byte	0x08
	.zero		1


	//   ....[1]....
        /*0194*/ 	.word	0x00001820
        /*0198*/ 	.word	0x000000ff
        /*019c*/ 	.word	0x00018020
        /*01a0*/ 	.short	0x0100
        /*01a2*/ 	.byte	0x08
	.zero		1


	//   ....[2]....
        /*01a4*/ 	.word	0x000018d0
        /*01a8*/ 	.word	0x000000ff
        /*01ac*/ 	.word	0x00018008
        /*01b0*/ 	.short	0x0100
        /*01b2*/ 	.byte	0x08
	.zero		1


	//   ....[3]....
        /*01b4*/ 	.word	0x000018e0
        /*01b8*/ 	.word	0x000000ff
        /*01bc*/ 	.word	0x00018028
        /*01c0*/ 	.short	0x0100
        /*01c2*/ 	.byte	0x08
	.zero		1


	//   ....[4]....
        /*01c4*/ 	.word	0x000019c0
        /*01c8*/ 	.word	0x000000ff
        /*01cc*/ 	.word	0x00018010
        /*01d0*/ 	.short	0x0100
        /*01d2*/ 	.byte	0x08
	.zero		1


	//   ....[5]....
        /*01d4*/ 	.word	0x000019d0
        /*01d8*/ 	.word	0x000000ff
        /*01dc*/ 	.word	0x00018030
        /*01e0*/ 	.short	0x0100
        /*01e2*/ 	.byte	0x08
	.zero		1


	//   ....[6]....
        /*01e4*/ 	.word	0x00001ae0
        /*01e8*/ 	.word	0x000000ff
        /*01ec*/ 	.word	0x00018018
        /*01f0*/ 	.short	0x0100
        /*01f2*/ 	.byte	0x08
	.zero		1


	//   ....[7]....
        /*01f4*/ 	.word	0x00001af0
        /*01f8*/ 	.word	0x000000ff
        /*01fc*/ 	.word	0x00018038
        /*0200*/ 	.short	0x0100
        /*0202*/ 	.byte	0x08
	.zero		1


	//   ....[8]....
        /*0204*/ 	.word	0x00001cc0
        /*0208*/ 	.word	0x000000ff
        /*020c*/ 	.word	0x00018000
        /*0210*/ 	.short	0x010a
        /*0212*/ 	.byte	0x08
	.zero		1


	//   ....[9]....
        /*0214*/ 	.word	0x00001f60
        /*0218*/ 	.word	0x000000ff
        /*021c*/ 	.word	0x00018020
        /*0220*/ 	.short	0x010a
        /*0222*/ 	.byte	0x08
	.zero		1


	//   ....[10]....
        /*0224*/ 	.word	0x00002190
        /*0228*/ 	.word	0x000000ff
        /*022c*/ 	.word	0x00018000
        /*0230*/ 	.short	0x010a
        /*0232*/ 	.byte	0x1c
	.zero		1


	//   ....[11]....
        /*0234*/ 	.word	0x00002460
        /*0238*/ 	.word	0x000000ff
        /*023c*/ 	.word	0x00018020
        /*0240*/ 	.short	0x010a
        /*0242*/ 	.byte	0x1c
	.zero		1


	//   ....[12]....
        /*0244*/ 	.word	0x00002530
        /*0248*/ 	.word	0x000000ff
        /*024c*/ 	.word	0x00018000
        /*0250*/ 	.short	0x0108
        /*0252*/ 	.byte	0x08
	.zero		1


	//   ....[13]....
        /*0254*/ 	.word	0x00002540
        /*0258*/ 	.word	0x000000ff
        /*025c*/ 	.word	0x00018020
        /*0260*/ 	.short	0x0108
        /*0262*/ 	.byte	0x08
	.zero		1


	//   ....[14]....
        /*0264*/ 	.word	0x00002590
        /*0268*/ 	.word	0x000000ff
        /*026c*/ 	.word	0x00018008
        /*0270*/ 	.short	0x0108
        /*0272*/ 	.byte	0x08
	.zero		1


	//   ....[15]....
        /*0274*/ 	.word	0x000025a0
        /*0278*/ 	.word	0x000000ff
        /*027c*/ 	.word	0x00018028
        /*0280*/ 	.short	0x0108
        /*0282*/ 	.byte	0x08
	.zero		1


	//   ....[16]....
        /*0284*/ 	.word	0x000025f0
        /*0288*/ 	.word	0x000000ff
        /*028c*/ 	.word	0x00018010
        /*0290*/ 	.short	0x0108
        /*0292*/ 	.byte	0x08
	.zero		1


	//   ....[17]....
        /*0294*/ 	.word	0x00002600
        /*0298*/ 	.word	0x000000ff
        /*029c*/ 	.word	0x00018030
        /*02a0*/ 	.short	0x0108
        /*02a2*/ 	.byte	0x08
	.zero		1


	//   ....[18]....
        /*02a4*/ 	.word	0x00002650
        /*02a8*/ 	.word	0x000000ff
        /*02ac*/ 	.word	0x00018018
        /*02b0*/ 	.short	0x0108
        /*02b2*/ 	.byte	0x08
	.zero		1


	//   ....[19]....
        /*02b4*/ 	.word	0x00002660
        /*02b8*/ 	.word	0x000000ff
        /*02bc*/ 	.word	0x00018038
        /*02c0*/ 	.short	0x0108
        /*02c2*/ 	.byte	0x08
	.zero		1


	//   ....[20]....
        /*02c4*/ 	.word	0x00002c50
        /*02c8*/ 	.word	0x000000ff
        /*02cc*/ 	.word	0x00018000
        /*02d0*/ 	.short	0x010a
        /*02d2*/ 	.byte	0x08
	.zero		1


	//   ....[21]....
        /*02d4*/ 	.word	0x00002c80
        /*02d8*/ 	.word	0x000000ff
        /*02dc*/ 	.word	0x00018020
        /*02e0*/ 	.short	0x010a
        /*02e2*/ 	.byte	0x08
	.zero		1


	//   ....[22]....
        /*02e4*/ 	.word	0x00002cb0
        /*02e8*/ 	.word	0x000000ff
        /*02ec*/ 	.word	0x00018000
        /*02f0*/ 	.short	0x010a
        /*02f2*/ 	.byte	0x1c
	.zero		1


	//   ....[23]....
        /*02f4*/ 	.word	0x00002ce0
        /*02f8*/ 	.word	0x000000ff
        /*02fc*/ 	.word	0x00018020
        /*0300*/ 	.short	0x010a
        /*0302*/ 	.byte	0x1c
	.zero		1


	//----- nvinfo : EIATTR_NUM_MBARRIERS
	.align		4
.L_48:
        /*0304*/ 	.byte	0x03, 0x38
        /*0306*/ 	.short	0x0008


	//----- nvinfo : EIATTR_EXIT_INSTR_OFFSETS
	.align		4
        /*0308*/ 	.byte	0x04, 0x1c
        /*030a*/ 	.short	(.L_50 - .L_49)


	//   ....[0]....
.L_49:
        /*030c*/ 	.word	0x00002c40


	//----- nvinfo : EIATTR_REQNTID
	.align		4
.L_50:
        /*0310*/ 	.byte	0x04, 0x10
        /*0312*/ 	.short	(.L_52 - .L_51)
.L_51:
        /*0314*/ 	.word	0x00000100
        /*0318*/ 	.word	0x00000001
        /*031c*/ 	.word	0x00000001


	//----- nvinfo : EIATTR_CRS_STACK_SIZE
	.align		4
.L_52:
        /*0320*/ 	.byte	0x04, 0x1e
        /*0322*/ 	.short	(.L_54 - .L_53)
.L_53:
        /*0324*/ 	.word	0x00000000


	//----- nvinfo : EIATTR_CBANK_PARAM_SIZE
	.align		4
.L_54:
        /*0328*/ 	.byte	0x03, 0x19
        /*032a*/ 	.short	0x0050


	//----- nvinfo : EIATTR_PARAM_CBANK
	.align		4
        /*032c*/ 	.byte	0x04, 0x0a
        /*032e*/ 	.short	(.L_56 - .L_55)
	.align		4
.L_55:
        /*0330*/ 	.word	index@(.nv.constant0.gluon_tcgen05)
        /*0334*/ 	.short	0x0380
        /*0336*/ 	.short	0x0050


	//----- nvinfo : EIATTR_SW_WAR
	.align		4
.L_56:
        /*0338*/ 	.byte	0x04, 0x36
        /*033a*/ 	.short	(.L_58 - .L_57)
.L_57:
        /*033c*/ 	.word	0x00000008
.L_58:


//--------------------- .nv.compat                --------------------------
	.section	.nv.compat,"",@"SHT_CUDA_COMPAT_INFO"
	.align	4
        /*0000*/ 	.byte	0x02, 0x02, 0x02, 0x00, 0x02, 0x05, 0x05, 0x00, 0x02, 0x03, 0x03, 0x00, 0x02, 0x06, 0x01, 0x00


//--------------------- .nv.callgraph             --------------------------
	.section	.nv.callgraph,"",@"SHT_CUDA_CALLGRAPH"
	.align	4
	.sectionentsize	8
	.align		4
        /*0000*/ 	.word	0x00000000
	.align		4
        /*0004*/ 	.word	0xffffffff
	.align		4
        /*0008*/ 	.word	0x00000000
	.align		4
        /*000c*/ 	.word	0xfffffffe
	.align		4
        /*0010*/ 	.word	0x00000000
	.align		4
        /*0014*/ 	.word	0xfffffffd
	.align		4
        /*0018*/ 	.word	0x00000000
	.align		4
        /*001c*/ 	.word	0xfffffffc


//--------------------- .text.gluon_tcgen05       --------------------------
	.section	.text.gluon_tcgen05,"ax",@progbits
	.align	128
        .global         gluon_tcgen05
        .type           gluon_tcgen05,@function
        .size           gluon_tcgen05,(.L_x_85 - gluon_tcgen05)
        .other          gluon_tcgen05,@"STO_CUDA_ENTRY STV_DEFAULT"
gluon_tcgen05:
.text.gluon_tcgen05:
[----:B------:R-:W1:Y:S01]  /*0000*/  LDC R1, c[0x0][0x37c] ;  /* 0x0000df00ff017b82 */ /* 0x000e620000000800 */
[----:B------:R-:W2:Y:S02]  /*0010*/  S2R R0, SR_TID.X ;  /* 0x0000000000007919 */ /* 0x000ea40000002100 */
[----:B--2---:R-:W-:-:S13]  /*0020*/  ISETP.GE.U32.AND P2, PT, R0, 0x20, PT ;  /* 0x000000200000780c */ /* 0x004fda0003f46070 */
[----:B------:R-:W-:Y:S05]  /*0030*/  @P2 BRA `(.L_x_0) ;  /* 0x0000000000b82947 */ /* 0x000fea0003800000 */
[----:B------:R-:W2:Y:S01]  /*0040*/  S2UR UR6, SR_CgaCtaId ;  /* 0x00000000000679c3 */ /* 0x000ea20000008800 */
[----:B------:R-:W-:Y:S01]  /*0050*/  NOP ;  /* 0x0000000000007918 */ /* 0x000fe20000000000 */
[----:B------:R-:W-:Y:S02]  /*0060*/  UMOV UR4, 0x40 ;  /* 0x0000004000047882 */ /* 0x000fe40000000000 */
[----:B--2---:R-:W-:-:S09]  /*0070*/  ULEA UR4, UR6, UR4, 0x18 ;  /* 0x0000000406047291 */ /* 0x004fd2000f8ec0ff */
[----:B------:R-:W2:Y:S01]  /*0080*/  LDS.U8 R2, [UR4] ;  /* 0x00000004ff027984 */ /* 0x000ea20008000000 */
[----:B------:R-:W-:Y:S02]  /*0090*/  UMOV UR4, 0x400 ;  /* 0x0000040000047882 */ /* 0x000fe40000000000 */
[----:B------:R-:W-:Y:S01]  /*00a0*/  ULEA UR4, UR6, UR4, 0x18 ;  /* 0x0000000406047291 */ /* 0x000fe2000f8ec0ff */
[----:B--2---:R-:W-:-:S13]  /*00b0*/  ISETP.NE.AND P0, PT, R2, RZ, PT ;  /* 0x000000ff0200720c */ /* 0x004fda0003f05270 */
[----:B------:R-:W-:Y:S05]  /*00c0*/  @P0 BRA `(.L_x_1) ;  /* 0x00000000007c0947 */ /* 0x000fea0003800000 */
[----:B------:R-:W-:-:S13]  /*00d0*/  ELECT P0, URZ, PT ;  /* 0x0000000000ff782f */ /* 0x000fda0003800000 */
[----:B------:R-:W-:Y:S05]  /*00e0*/  @!P0 BRA `(.L_x_2) ;  /* 0x0000000000848947 */ /* 0x000fea0003800000 */
[----:B------:R-:W-:Y:S01]  /*00f0*/  UMOV UR5, 0x2 ;  /* 0x0000000200057882 */ /* 0x000fe20000000000 */
[----:B------:R-:W-:Y:S02]  /*0100*/  IMAD.MOV.U32 R5, RZ, RZ, 0x1 ;  /* 0x00000001ff057424 */ /* 0x000fe400078e00ff */
[----:B------:R-:W-:Y:S02]  /*0110*/  IMAD.MOV.U32 R3, RZ, RZ, 0x3 ;  /* 0x00000003ff037424 */ /* 0x000fe400078e00ff */
[----:B------:R-:W-:Y:S04]  /*0120*/  DEPBAR.LE SB2, 0x36 ;  /* 0x0000ad800000791a */ /* 0x000fe80000000000 */
[----:B------:R-:W2:Y:S02]  /*0130*/  UTCATOMSWS.FIND_AND_SET.ALIGN UP0, UR5, UR5 ;  /* 0x00000005000575e3 */ /* 0x000ea40008000800 */
[----:B--2---:R-:W-:-:S04]  /*0140*/  PLOP3.LUT P0, PT, PT, PT, UP0, 0x80, 0x8 ;  /* 0x000000000008781c */ /* 0x004fc80003f0f008 */
[----:B------:R-:W-:-:S04]  /*0150*/  SEL R2, RZ, 0xffffffff, !P0 ;  /* 0xffffffffff027807 */ /* 0x000fc80004000000 */
[----:B------:R-:W-:Y:S01]  /*0160*/  ISETP.NE.AND P0, PT, R2, RZ, PT ;  /* 0x000000ff0200720c */ /* 0x000fe20003f05270 */
[----:B------:R-:W-:-:S12]  /*0170*/  IMAD.U32 R2, RZ, RZ, UR5 ;  /* 0x00000005ff027e24 */ /* 0x000fd8000f8e00ff */
[----:B------:R-:W-:Y:S05]  /*0180*/  @P0 BRA `(.L_x_3) ;  /* 0x0000000000240947 */ /* 0x000fea0003800000 */
.L_x_4:
[----:B------:R-:W-:Y:S05]  /*0190*/  NANOSLEEP 0x64 ;  /* 0x000000640000795d */ /* 0x000fea0003800000 */
[----:B------:R-:W-:-:S05]  /*01a0*/  UMOV UR5, 0x2 ;  /* 0x0000000200057882 */ /* 0x000fca0000000000 */
[----:B------:R-:W-:Y:S04]  /*01b0*/  DEPBAR.LE SB2, 0x36 ;  /* 0x0000ad800000791a */ /* 0x000fe80000000000 */
[----:B------:R-:W2:Y:S02]  /*01c0*/  UTCATOMSWS.FIND_AND_SET.ALIGN UP0, UR5, UR5 ;  /* 0x00000005000575e3 */ /* 0x000ea40008000800 */
[----:B--2---:R-:W-:-:S04]  /*01d0*/  PLOP3.LUT P0, PT, PT, PT, UP0, 0x80, 0x8 ;  /* 0x000000000008781c */ /* 0x004fc80003f0f008 */
[----:B------:R-:W-:-:S04]  /*01e0*/  SEL R2, RZ, 0xffffffff, !P0 ;  /* 0xffffffffff027807 */ /* 0x000fc80004000000 */
[----:B------:R-:W-:Y:S01]  /*01f0*/  ISETP.NE.AND P0, PT, R2, RZ, PT ;  /* 0x000000ff0200720c */ /* 0x000fe20003f05270 */
[----:B------:R-:W-:-:S12]  /*0200*/  IMAD.U32 R2, RZ, RZ, UR5 ;  /* 0x00000005ff027e24 */ /* 0x000fd8000f8e00ff */
[----:B------:R-:W-:Y:S05]  /*0210*/  @!P0 BRA `(.L_x_4) ;  /* 0xfffffffc00dc8947 */ /* 0x000fea000383ffff */
.L_x_3:
[C---:B------:R-:W-:Y:S01]  /*0220*/  VIADD R4, R2.reuse, 0x10 ;  /* 0x0000001002047836 */ /* 0x040fe20000000000 */
[----:B------:R-:W-:Y:S01]  /*0230*/  UMOV UR5, 0x50 ;  /* 0x0000005000057882 */ /* 0x000fe20000000000 */
[----:B------:R-:W-:Y:S01]  /*0240*/  SHF.L.U32 R3, R3, R2, RZ ;  /* 0x0000000203037219 */ /* 0x000fe200000006ff */
[----:B------:R-:W-:Y:S01]  /*0250*/  ULEA UR5, UR6, UR5, 0x18 ;  /* 0x0000000506057291 */ /* 0x000fe2000f8ec0ff */
[----:B------:R-:W-:Y:S01]  /*0260*/  IMAD.SHL.U32 R2, R2, 0x20, RZ ;  /* 0x0000002002027824 */ /* 0x000fe200078e00ff */
[----:B------:R-:W-:-:S04]  /*0270*/  SHF.L.U32 R4, R5, R4, RZ ;  /* 0x0000000405047219 */ /* 0x000fc800000006ff */
[----:B------:R-:W-:-:S05]  /*0280*/  LOP3.LUT R3, R4, R3, RZ, 0xfc, !PT ;  /* 0x0000000304037212 */ /* 0x000fca00078efcff */
[----:B------:R2:W-:Y:S04]  /*0290*/  ATOMS.OR RZ, [UR5], R3 ;  /* 0x00000003ffff798c */ /* 0x0005e8000b000005 */
[----:B------:R2:W-:Y:S01]  /*02a0*/  STS [UR4], R2 ;  /* 0x00000002ff007988 */ /* 0x0005e20008000804 */
[----:B------:R-:W-:Y:S05]  /*02b0*/  BRA `(.L_x_2) ;  /* 0x0000000000107947 */ /* 0x000fea0003800000 */
.L_x_1:
[----:B------:R-:W-:Y:S01]  /*02c0*/  IMAD.MOV.U32 R3, RZ, RZ, -0x1 ;  /* 0xffffffffff037424 */ /* 0x000fe200078e00ff */
[----:B------:R-:W-:-:S04]  /*02d0*/  MOV R2, 0x300 ;  /* 0x0000030000027802 */ /* 0x000fc80000000f00 */
[----:B------:R2:W-:Y:S03]  /*02e0*/  STS [UR4], R3 ;  /* 0x00000003ff007988 */ /* 0x0005e60008000804 */
[----:B-12---:R-:W-:Y:S05]  /*02f0*/  CALL.REL.NOINC `($__internal_1_$__cuda_sm10x_tcgen05_guardrail_trap_phase_invalid_during_alloc) ;  /* 0x0000002800907944 */ /* 0x006fea0003c00000 */
.L_x_2:
[----:B------:R-:W-:Y:S05]  /*0300*/  WARPSYNC.ALL ;  /* 0x0000000000007948 */ /* 0x000fea0003800000 */
[----:B------:R-:W-:Y:S01]  /*0310*/  NOP ;  /* 0x0000000000007918 */ /* 0x000fe20000000000 */
.L_x_0:
[----:B------:R-:W3:Y:S08]  /*0320*/  S2UR UR4, SR_CgaCtaId ;  /* 0x00000000000479c3 */ /* 0x000ef00000008800 */
[----:B------:R-:W-:Y:S01]  /*0330*/  BAR.SYNC.DEFER_BLOCKING 0x0 ;  /* 0x0000000000007b1d */ /* 0x000fe20000010000 */
[----:B------:R-:W-:-:S05]  /*0340*/  LOP3.LUT R36, R0, 0xff, RZ, 0xc0, !PT ;  /* 0x000000ff00247812 */ /* 0x000fca00078ec0ff */
[----:B------:R-:W-:Y:S02]  /*0350*/  UMOV UR8, 0x400 ;  /* 0x0000040000087882 */ /* 0x000fe40000000000 */
[----:B--2---:R-:W2:Y:S08]  /*0360*/  LDC R3, c[0x0][0x398] ;  /* 0x0000e600ff037b82 */ /* 0x004eb00000000800 */
[----:B------:R-:W4:Y:S01]  /*0370*/  LDC R6, c[0x0][0x3a0] ;  /* 0x0000e800ff067b82 */ /* 0x000f220000000800 */
[----:B---3--:R-:W-:-:S07]  /*0380*/  ULEA UR8, UR4, UR8, 0x18 ;  /* 0x0000000804087291 */ /* 0x008fce000f8ec0ff */
[----:B------:R-:W3:Y:S02]  /*0390*/  S2UR UR9, SR_CTAID.Y ;  /* 0x00000000000979c3 */ /* 0x000ee40000002600 */
[----:B------:R-:W5:Y:S06]  /*03a0*/  LDS R4, [UR8] ;  /* 0x00000008ff047984 */ /* 0x000f6c0008000800 */
[----:B------:R-:W-:Y:S06]  /*03b0*/  BAR.SYNC.DEFER_BLOCKING 0x0 ;  /* 0x0000000000007b1d */ /* 0x000fec0000010000 */
[----:B------:R-:W-:Y:S05]  /*03c0*/  @P2 BRA `(.L_x_5) ;  /* 0x0000000000182947 */ /* 0x000fea0003800000 */
[----:B------:R-:W-:Y:S01]  /*03d0*/  ELECT P0, URZ, PT ;  /* 0x0000000000ff782f */ /* 0x000fe20003800000 */
[----:B------:R-:W-:Y:S01]  /*03e0*/  IMAD.MOV.U32 R2, RZ, RZ, 0x1 ;  /* 0x00000001ff027424 */ /* 0x000fe200078e00ff */
[----:B------:R-:W-:Y:S01]  /*03f0*/  UMOV UR5, 0x40 ;  /* 0x0000004000057882 */ /* 0x000fe20000000000 */
[----:B------:R-:W-:Y:S01]  /*0400*/  UVIRTCOUNT.DEALLOC.SMPOOL 0x80 ;  /* 0x000000800000784c */ /* 0x000fe20000000000 */
[----:B------:R-:W-:-:S09]  /*0410*/  ULEA UR5, UR4, UR5, 0x18 ;  /* 0x0000000504057291 */ /* 0x000fd2000f8ec0ff */
[----:B------:R5:W-:Y:S03]  /*0420*/  @P0 STS.U8 [UR5], R2 ;  /* 0x00000002ff000988 */ /* 0x000be60008000005 */
.L_x_5:
[----:B------:R-:W5:Y:S01]  /*0430*/  S2UR UR4, SR_CTAID.Z ;  /* 0x00000000000479c3 */ /* 0x000f620000002700 */
[----:B------:R-:W4:Y:S01]  /*0440*/  LDCU UR5, c[0x0][0x370] ;  /* 0x00006e00ff0577ac */ /* 0x000f220008000800 */
[C---:B------:R-:W-:Y:S01]  /*0450*/  ISETP.GE.U32.AND P0, PT, R36.reuse, 0x20, PT ;  /* 0x000000202400780c */ /* 0x040fe20003f06070 */
[----:B--2--5:R-:W-:Y:S01]  /*0460*/  VIADD R2, R3, 0xffffffff ;  /* 0xffffffff03027836 */ /* 0x024fe20000000000 */
[C---:B------:R-:W-:Y:S01]  /*0470*/  ISETP.NE.U32.AND P3, PT, R36.reuse, RZ, PT ;  /* 0x000000ff2400720c */ /* 0x040fe20003f65070 */
[----:B------:R-:W2:Y:S01]  /*0480*/  LDCU UR6, c[0x0][0x374] ;  /* 0x00006e80ff0677ac */ /* 0x000ea20008000800 */
[----:B------:R-:W-:Y:S01]  /*0490*/  LEA R12, R36, UR8, 0x2 ;  /* 0x00000008240c7c11 */ /* 0x000fe2000f8e10ff */
[----:B----4-:R-:W-:Y:S01]  /*04a0*/  VIADD R9, R6, 0xffffffff ;  /* 0xffffffff06097836 */ /* 0x010fe20000000000 */
[----:B------:R-:W4:Y:S01]  /*04b0*/  S2UR UR7, SR_CTAID.X ;  /* 0x00000000000779c3 */ /* 0x000f220000002500 */
[----:B------:R-:W5:Y:S01]  /*04c0*/  LDCU.64 UR20, c[0x0][0x3c0] ;  /* 0x00007800ff1477ac */ /* 0x000f620008000a00 */
[----:B------:R-:W-:Y:S01]  /*04d0*/  R2UR UR23, R4 ;  /* 0x00000000041772ca */ /* 0x000fe200000e0000 */
[----:B------:R-:W-:Y:S04]  /*04e0*/  BSSY.RECONVERGENT B0, `(.L_x_6) ;  /* 0x0000011000007945 */ /* 0x000fe80003800200 */
[----:B------:R3:W-:Y:S01]  /*04f0*/  @!P0 STS [R12], RZ ;  /* 0x000000ff0c008388 */ /* 0x0007e20000000800 */
[----:B------:R-:W-:-:S03]  /*0500*/  NOP ;  /* 0x0000000000007918 */ /* 0x000fc60000000000 */
[----:B------:R3:W-:Y:S02]  /*0510*/  @!P3 STS [UR8+0x24], R2 ;  /* 0x00002402ff00b988 */ /* 0x0007e40008000808 */
[----:B--23--:R-:W-:Y:S02]  /*0520*/  UIMAD UR4, UR4, UR6, UR9 ;  /* 0x00000006040472a4 */ /* 0x00cfe4000f8e0209 */
[----:B------:R2:W-:Y:S02]  /*0530*/  @!P3 STS [UR8+0x20], R9 ;  /* 0x00002009ff00b988 */ /* 0x0005e40008000808 */
[----:B----4-:R-:W-:-:S04]  /*0540*/  UIMAD UR4, UR4, UR5, UR7 ;  /* 0x00000005040472a4 */ /* 0x010fc8000f8e0207 */
[----:B------:R-:W-:-:S04]  /*0550*/  UIMAD UR4, UR4, 0x180, URZ ;  /* 0x00000180040478a4 */ /* 0x000fc8000f8e02ff */
[----:B-----5:R-:W-:-:S04]  /*0560*/  UIADD3 UR24, UP0, UPT, UR4, UR20, URZ ;  /* 0x0000001404187290 */ /* 0x020fc8000ff1e0ff */
[----:B------:R-:W-:Y:S01]  /*0570*/  ULEA.HI.X.SX32 UR25, UR4, UR21, 0x1, UP0 ;  /* 0x0000001504197291 */ /* 0x000fe200080f0eff */
[----:B--2---:R-:W-:Y:S11]  /*0580*/  @P3 BRA `(.L_x_7) ;  /* 0x0000000000183947 */ /* 0x004ff60003800000 */
[----:B------:R-:W2:Y:S01]  /*0590*/  LDS R3, [UR8+0x8] ;  /* 0x00000808ff037984 */ /* 0x000ea20008000800 */
[----:B------:R-:W3:Y:S01]  /*05a0*/  LDC.64 R10, c[0x0][0x380] ;  /* 0x0000e000ff0a7b82 */ /* 0x000ee20000000a00 */
[----:B------:R-:W-:Y:S02]  /*05b0*/  IMAD.MOV.U32 R4, RZ, RZ, 0x70 ;  /* 0x00000070ff047424 */ /* 0x000fe400078e00ff */
[----:B---3--:R3:W-:Y:S03]  /*05c0*/  STS.64 [UR8], R10 ;  /* 0x0000000aff007988 */ /* 0x0087e60008000a08 */
[----:B--2---:R-:W-:-:S05]  /*05d0*/  LOP3.LUT R3, R3, 0x10, R4, 0xd8, !PT ;  /* 0x0000001003037812 */ /* 0x004fca00078ed804 */
[----:B------:R3:W-:Y:S02]  /*05e0*/  STS [UR8+0x8], R3 ;  /* 0x00000803ff007988 */ /* 0x0007e40008000808 */
.L_x_7:
[----:B------:R-:W-:Y:S05]  /*05f0*/  BSYNC.RECONVERGENT B0 ;  /* 0x0000000000007941 */ /* 0x000fea0003800200 */
.L_x_6:
[----:B------:R-:W-:Y:S04]  /*0600*/  BSSY.RECONVERGENT B0, `(.L_x_8) ;  /* 0x000000a000007945 */ /* 0x000fe80003800200 */
[----:B------:R-:W-:Y:S05]  /*0610*/  @P3 BRA `(.L_x_9) ;  /* 0x0000000000203947 */ /* 0x000fea0003800000 */
[----:B---3--:R-:W2:Y:S01]  /*0620*/  LDS R3, [UR8+0x34] ;  /* 0x00003408ff037984 */ /* 0x008ea20008000800 */
[----:B------:R-:W-:Y:S02]  /*0630*/  IMAD.MOV.U32 R4, RZ, RZ, 0x3f000000 ;  /* 0x3f000000ff047424 */ /* 0x000fe400078e00ff */
[----:B------:R-:W-:Y:S01]  /*0640*/  @!P3 IMAD.MOV.U32 R5, RZ, RZ, 0x7f ;  /* 0x0000007fff05b424 */ /* 0x000fe200078e00ff */
[----:B------:R-:W3:Y:S02]  /*0650*/  @!P3 LDS R8, [UR8+0x38] ;  /* 0x00003808ff08b984 */ /* 0x000ee40008000800 */
[----:B--2---:R-:W-:Y:S02]  /*0660*/  LOP3.LUT R3, R3, 0xff000000, R4, 0xb8, !PT ;  /* 0xff00000003037812 */ /* 0x004fe400078eb804 */
[----:B---3--:R-:W-:-:S03]  /*0670*/  @!P3 LOP3.LUT R4, R8, 0xff, R5, 0xb8, !PT ;  /* 0x000000ff0804b812 */ /* 0x008fc600078eb805 */
[----:B------:R2:W-:Y:S04]  /*0680*/  STS [UR8+0x34], R3 ;  /* 0x00003403ff007988 */ /* 0x0005e80008000808 */
[----:B------:R2:W-:Y:S02]  /*0690*/  @!P3 STS [UR8+0x38], R4 ;  /* 0x00003804ff00b988 */ /* 0x0005e40008000808 */
.L_x_9:
[----:B------:R-:W-:Y:S05]  /*06a0*/  BSYNC.RECONVERGENT B0 ;  /* 0x0000000000007941 */ /* 0x000fea0003800200 */
.L_x_8:
[----:B------:R-:W-:Y:S04]  /*06b0*/  BSSY.RECONVERGENT B0, `(.L_x_10) ;  /* 0x000000e000007945 */ /* 0x000fe80003800200 */
[----:B------:R-:W-:Y:S05]  /*06c0*/  @P3 BRA `(.L_x_11) ;  /* 0x0000000000303947 */ /* 0x000fea0003800000 */
[----:B--2---:R-:W2:Y:S01]  /*06d0*/  LDS R4, [UR8+0x34] ;  /* 0x00003408ff047984 */ /* 0x004ea20008000800 */
[----:B---3--:R-:W3:Y:S03]  /*06e0*/  LDC.64 R10, c[0x0][0x3a8] ;  /* 0x0000ea00ff0a7b82 */ /* 0x008ee60000000a00 */
[----:B------:R-:W4:Y:S01]  /*06f0*/  LDS R3, [UR8+0x1c] ;  /* 0x00001c08ff037984 */ /* 0x000f220008000800 */
[C---:B---3--:R-:W-:Y:S01]  /*0700*/  SHF.L.U64.HI R8, R10.reuse, 0x1, R11 ;  /* 0x000000010a087819 */ /* 0x048fe2000001020b */
[----:B------:R-:W-:-:S03]  /*0710*/  IMAD.SHL.U32 R5, R10, 0x2, RZ ;  /* 0x000000020a057824 */ /* 0x000fc600078e00ff */
[--C-:B------:R-:W-:Y:S02]  /*0720*/  SHF.R.U32.HI R10, RZ, 0x4, R8.reuse ;  /* 0x00000004ff0a7819 */ /* 0x100fe40000011608 */
[----:B------:R-:W-:-:S05]  /*0730*/  SHF.R.U64 R5, R5, 0x4, R8 ;  /* 0x0000000405057819 */ /* 0x000fca0000001208 */
[----:B------:R5:W-:Y:S01]  /*0740*/  STS [UR8+0xc], R5 ;  /* 0x00000c05ff007988 */ /* 0x000be20008000808 */
[----:B--2---:R-:W-:Y:S02]  /*0750*/  LOP3.LUT R4, R4, 0x7, RZ, 0xb8, !PT ;  /* 0x0000000704047812 */ /* 0x004fe400078eb8ff */
[----:B----4-:R-:W-:-:S03]  /*0760*/  LOP3.LUT R3, R3, 0xf, R10, 0xb8, !PT ;  /* 0x0000000f03037812 */ /* 0x010fc600078eb80a */
[----:B------:R5:W-:Y:S04]  /*0770*/  STS [UR8+0x34], R4 ;  /* 0x00003404ff007988 */ /* 0x000be80008000808 */
[----:B------:R5:W-:Y:S02]  /*0780*/  STS [UR8+0x1c], R3 ;  /* 0x00001c03ff007988 */ /* 0x000be40008000808 */
.L_x_11:
[----:B------:R-:W-:Y:S05]  /*0790*/  BSYNC.RECONVERGENT B0 ;  /* 0x0000000000007941 */ /* 0x000fea0003800200 */
.L_x_10:
[----:B------:R-:W-:Y:S04]  /*07a0*/  BSSY.RECONVERGENT B1, `(.L_x_12) ;  /* 0x000001a000017945 */ /* 0x000fe80003800200 */
[----:B------:R-:W-:Y:S04]  /*07b0*/  BSSY.RELIABLE B0, `(.L_x_13) ;  /* 0x0000015000007945 */ /* 0x000fe80003800100 */
[----:B------:R-:W-:Y:S05]  /*07c0*/  @P3 BRA `(.L_x_14) ;  /* 0x0000000000203947 */ /* 0x000fea0003800000 */
[----:B--23-5:R-:W2:Y:S02]  /*07d0*/  LDS R3, [UR8+0x34] ;  /* 0x00003408ff037984 */ /* 0x02cea40008000800 */
[----:B--2---:R-:W-:-:S05]  /*07e0*/  LOP3.LUT R3, R3, 0x38, RZ, 0xb8, !PT ;  /* 0x0000003803037812 */ /* 0x004fca00078eb8ff */
[----:B------:R2:W-:Y:S01]  /*07f0*/  STS [UR8+0x34], R3 ;  /* 0x00003403ff007988 */ /* 0x0005e20008000808 */
[----:B------:R-:W-:Y:S05]  /*0800*/  @P3 BRA `(.L_x_15) ;  /* 0x0000000000203947 */ /* 0x000fea0003800000 */
[----:B--2---:R-:W2:Y:S01]  /*0810*/  LDS R3, [UR8+0x8] ;  /* 0x00000808ff037984 */ /* 0x004ea20008000800 */
[----:B------:R-:W-:-:S05]  /*0820*/  IMAD.MOV.U32 R4, RZ, RZ, 0x780 ;  /* 0x00000780ff047424 */ /* 0x000fca00078e00ff */
[----:B--2---:R-:W-:-:S05]  /*0830*/  LOP3.LUT R3, R3, 0x500, R4, 0xd8, !PT ;  /* 0x0000050003037812 */ /* 0x004fca00078ed804 */
[----:B------:R4:W-:Y:S02]  /*0840*/  STS [UR8+0x8], R3 ;  /* 0x00000803ff007988 */ /* 0x0009e40008000808 */
.L_x_14:
[----:B------:R-:W-:Y:S05]  /*0850*/  @P3 BRA `(.L_x_16) ;  /* 0x0000000000283947 */ /* 0x000fea0003800000 */
[----:B--2345:R-:W2:Y:S02]  /*0860*/  LDS R3, [UR8+0x8] ;  /* 0x00000808ff037984 */ /* 0x03cea40008000800 */
[----:B--2---:R-:W-:-:S05]  /*0870*/  LOP3.LUT R3, R3, 0x1800, RZ, 0xb8, !PT ;  /* 0x0000180003037812 */ /* 0x004fca00078eb8ff */
[----:B------:R3:W-:Y:S02]  /*0880*/  STS [UR8+0x8], R3 ;  /* 0x00000803ff007988 */ /* 0x0007e40008000808 */
.L_x_15:
[----:B------:R-:W-:Y:S05]  /*0890*/  @P3 BREAK.RELIABLE B0 ;  /* 0x0000000000003942 */ /* 0x000fea0003800100 */
[----:B------:R-:W-:Y:S05]  /*08a0*/  @P3 BRA `(.L_x_17) ;  /* 0x0000000000243947 */ /* 0x000fea0003800000 */
[----:B------:R-:W4:Y:S01]  /*08b0*/  LDS R4, [UR8+0x8] ;  /* 0x00000808ff047984 */ /* 0x000f220008000800 */
[----:B--23--:R-:W-:-:S05]  /*08c0*/  IMAD.MOV.U32 R3, RZ, RZ, 0x6000 ;  /* 0x00006000ff037424 */ /* 0x00cfca00078e00ff */
[----:B----4-:R-:W-:-:S04]  /*08d0*/  LOP3.LUT R3, R4, 0x6000, R3, 0xd8, !PT ;  /* 0x0000600004037812 */ /* 0x010fc800078ed803 */
[----:B------:R-:W-:-:S05]  /*08e0*/  LOP3.LUT R3, R3, 0x400000, RZ, 0xb8, !PT ;  /* 0x0040000003037812 */ /* 0x000fca00078eb8ff */
[----:B------:R2:W-:Y:S02]  /*08f0*/  STS [UR8+0x8], R3 ;  /* 0x00000803ff007988 */ /* 0x0005e40008000808 */
.L_x_16:
[----:B------:R-:W-:Y:S05]  /*0900*/  BSYNC.RELIABLE B0 ;  /* 0x0000000000007941 */ /* 0x000fea0003800100 */
.L_x_13:
[----:B--2345:R-:W2:Y:S02]  /*0910*/  @!P3 LDS R3, [UR8+0x8] ;  /* 0x00000808ff03b984 */ /* 0x03cea40008000800 */
[----:B--2---:R-:W-:-:S05]  /*0920*/  @!P3 LOP3.LUT R3, R3, 0x8000, RZ, 0xb8, !PT ;  /* 0x000080000303b812 */ /* 0x004fca00078eb8ff */
[----:B------:R4:W-:Y:S02]  /*0930*/  @!P3 STS [UR8+0x8], R3 ;  /* 0x00000803ff00b988 */ /* 0x0009e40008000808 */
.L_x_17:
[----:B------:R-:W-:Y:S05]  /*0940*/  BSYNC.RECONVERGENT B1 ;  /* 0x0000000000017941 */ /* 0x000fea0003800200 */
.L_x_12:
[----:B------:R-:W-:Y:S05]  /*0950*/  WARPSYNC.ALL ;  /* 0x0000000000007948 */ /* 0x000fea0003800000 */
[----:B------:R-:W-:Y:S01]  /*0960*/  NOP ;  /* 0x0000000000007918 */ /* 0x000fe20000000000 */
[----:B------:R-:W-:Y:S05]  /*0970*/  @P0 BRA `(.L_x_18) ;  /* 0x0000000000300947 */ /* 0x000fea0003800000 */
[----:B--234-:R-:W2:Y:S01]  /*0980*/  S2R R3, SR_LANEID ;  /* 0x0000000000037919 */ /* 0x01cea20000000000 */
[----:B------:R-:W-:Y:S05]  /*0990*/  WARPSYNC.ALL ;  /* 0x0000000000007948 */ /* 0x000fea0003800000 */
[----:B------:R-:W-:Y:S01]  /*09a0*/  NOP ;  /* 0x0000000000007918 */ /* 0x000fe20000000000 */
[----:B--2---:R-:W-:-:S05]  /*09b0*/  IMAD.SHL.U32 R3, R3, 0x4, RZ ;  /* 0x0000000403037824 */ /* 0x004fca00078e00ff */
[----:B------:R-:W2:Y:S01]  /*09c0*/  LDS R7, [R3+UR8] ;  /* 0x0000000803077984 */ /* 0x000ea20008000800 */
[----:B------:R-:W-:-:S05]  /*09d0*/  IADD3 R4, P1, PT, R3, UR24, RZ ;  /* 0x0000001803047c10 */ /* 0x000fca000ff3e0ff */
[----:B------:R-:W-:-:S05]  /*09e0*/  IMAD.X R5, RZ, RZ, UR25, P1 ;  /* 0x00000019ff057e24 */ /* 0x000fca00088e06ff */
[----:B--2---:R5:W2:Y:S01]  /*09f0*/  ATOMG.E.EXCH.STRONG.GPU PT, RZ, [R4], R7 ;  /* 0x0000000704ff73a8 */ /* 0x004aa200041ee100 */
[----:B------:R-:W-:-:S04]  /*0a00*/  DEPBAR {5,4,3,2,1,0} ;  /* 0x0000003f0000791a */ /* 0x000fc80000000000 */
[----:B------:R-:W3:Y:S02]  /*0a10*/  CCTL.E.C.LDCU.IV.DEEP [UR24] ;  /* 0x0000000018007540 */ /* 0x000ee40009c08000 */
[----:B---3--:R5:W-:Y:S01]  /*0a20*/  UTMACCTL.IV [UR24] ;  /* 0x00000000180079b9 */ /* 0x008be20008000000 */
[----:B------:R-:W-:Y:S01]  /*0a30*/  NOP ;  /* 0x0000000000007918 */ /* 0x000fe20000000000 */
.L_x_18:
[----:B------:R-:W-:Y:S05]  /*0a40*/  @P0 BRA `(.L_x_19) ;  /* 0x00000000000c0947 */ /* 0x000fea0003800000 */
[----:B------:R0:W-:Y:S01]  /*0a50*/  UTMACMDFLUSH ;  /* 0x00000000000079b7 */ /* 0x0001e20000000000 */
[----:B------:R-:W-:Y:S05]  /*0a60*/  @P0 BRA `(.L_x_19) ;  /* 0x0000000000040947 */ /* 0x000fea0003800000 */
[----:B------:R-:W-:-:S04]  /*0a70*/  DEPBAR.LE SB0, 0x0 ;  /* 0x000080000000791a */ /* 0x000fc80000000000 */
.L_x_19:
[----:B------:R-:W-:Y:S05]  /*0a80*/  WARPSYNC.ALL ;  /* 0x0000000000007948 */ /* 0x000fea0003800000 */
[----:B------:R-:W-:Y:S01]  /*0a90*/  NOP ;  /* 0x0000000000007918 */ /* 0x000fe20000000000 */
[----:B--2---:R-:W-:Y:S06]  /*0aa0*/  BAR.SYNC.DEFER_BLOCKING 0x0 ;  /* 0x0000000000007b1d */ /* 0x004fec0000010000 */
[----:B------:R-:W-:Y:S02]  /*0ab0*/  BSSY.RECONVERGENT B1, `(.L_x_20) ;  /* 0x000000b000017945 */ /* 0x000fe40003800200 */
[----:B------:R-:W-:Y:S06]  /*0ac0*/  BAR.SYNC.DEFER_BLOCKING 0x0 ;  /* 0x0000000000007b1d */ /* 0x000fec0000010000 */
[----:B------:R2:W-:Y:S01]  /*0ad0*/  @!P0 STS [R12], RZ ;  /* 0x000000ff0c008388 */ /* 0x0005e20000000800 */
[----:B------:R-:W-:Y:S01]  /*0ae0*/  NOP ;  /* 0x0000000000007918 */ /* 0x000fe20000000000 */
[----:B------:R-:W-:Y:S05]  /*0af0*/  @P3 BRA `(.L_x_21) ;  /* 0x0000000000183947 */ /* 0x000fea0003800000 */
[----:B---34-:R-:W3:Y:S01]  /*0b00*/  LDS R3, [UR8+0x8] ;  /* 0x00000808ff037984 */ /* 0x018ee20008000800 */
[----:B------:R-:W4:Y:S01]  /*0b10*/  LDC.64 R10, c[0x0][0x388] ;  /* 0x0000e200ff0a7b82 */ /* 0x000f220000000a00 */
[----:B-----5:R-:W-:Y:S02]  /*0b20*/  IMAD.MOV.U32 R4, RZ, RZ, 0x70 ;  /* 0x00000070ff047424 */ /* 0x020fe400078e00ff */
[----:B----4-:R4:W-:Y:S03]  /*0b30*/  STS.64 [UR8], R10 ;  /* 0x0000000aff007988 */ /* 0x0109e60008000a08 */
[----:B---3--:R-:W-:-:S05]  /*0b40*/  LOP3.LUT R3, R3, 0x10, R4, 0xd8, !PT ;  /* 0x0000001003037812 */ /* 0x008fca00078ed804 */
[----:B------:R4:W-:Y:S02]  /*0b50*/  STS [UR8+0x8], R3 ;  /* 0x00000803ff007988 */ /* 0x0009e40008000808 */
.L_x_21:
[----:B-----5:R-:W-:Y:S05]  /*0b60*/  BSYNC.RECONVERGENT B1 ;  /* 0x0000000000017941 */ /* 0x020fea0003800200 */
.L_x_20:
[----:B------:R-:W-:Y:S04]  /*0b70*/  BSSY.RECONVERGENT B2, `(.L_x_22) ;  /* 0x000000f000027945 */ /* 0x000fe80003800200 */
[----:B------:R-:W-:Y:S04]  /*0b80*/  BSSY.RELIABLE B1, `(.L_x_23) ;  /* 0x000000c000017945 */ /* 0x000fe80003800100 */
[----:B------:R-:W-:Y:S05]  /*0b90*/  @P3 BRA `(.L_x_24) ;  /* 0x0000000000283947 */ /* 0x000fea0003800000 */
[----:B---34-:R-:W3:Y:S01]  /*0ba0*/  LDS R3, [UR8+0x34] ;  /* 0x00003408ff037984 */ /* 0x018ee20008000800 */
[----:B------:R-:W-:Y:S01]  /*0bb0*/  IMAD.MOV.U32 R4, RZ, RZ, 0x3f000000 ;  /* 0x3f000000ff047424 */ /* 0x000fe200078e00ff */
[----:B------:R-:W-:Y:S05]  /*0bc0*/  @P3 BREAK.RELIABLE B1 ;  /* 0x0000000000013942 */ /* 0x000fea0003800100 */
[----:B---3--:R-:W-:-:S05]  /*0bd0*/  LOP3.LUT R3, R3, 0xff000000, R4, 0xb8, !PT ;  /* 0xff00000003037812 */ /* 0x008fca00078eb804 */
[----:B------:R3:W-:Y:S01]  /*0be0*/  STS [UR8+0x34], R3 ;  /* 0x00003403ff007988 */ /* 0x0007e20008000808 */
[----:B------:R-:W-:Y:S05]  /*0bf0*/  @P3 BRA `(.L_x_25) ;  /* 0x0000000000183947 */ /* 0x000fea0003800000 */
[----:B------:R-:W4:Y:S01]  /*0c00*/  LDS R4, [UR8+0x38] ;  /* 0x00003808ff047984 */ /* 0x000f220008000800 */
[----:B---3--:R-:W-:-:S05]  /*0c10*/  IMAD.MOV.U32 R3, RZ, RZ, 0x3f ;  /* 0x0000003fff037424 */ /* 0x008fca00078e00ff */
[----:B----4-:R-:W-:-:S05]  /*0c20*/  LOP3.LUT R3, R4, 0xff, R3, 0xb8, !PT ;  /* 0x000000ff04037812 */ /* 0x010fca00078eb803 */
[----:B------:R5:W-:Y:S02]  /*0c30*/  STS [UR8+0x38], R3 ;  /* 0x00003803ff007988 */ /* 0x000be40008000808 */
.L_x_24:
[----:B------:R-:W-:Y:S05]  /*0c40*/  BSYNC.RELIABLE B1 ;  /* 0x0000000000017941 */ /* 0x000fea0003800100 */
.L_x_23:
[----:B------:R2:W-:Y:S02]  /*0c50*/  @!P3 STS [UR8+0x20], R9 ;  /* 0x00002009ff00b988 */ /* 0x0005e40008000808 */
.L_x_25:
[----:B------:R-:W-:Y:S05]  /*0c60*/  BSYNC.RECONVERGENT B2 ;  /* 0x0000000000027941 */ /* 0x000fea0003800200 */
.L_x_22:
[----:B------:R-:W-:Y:S05]  /*0c70*/  WARPSYNC.ALL ;  /* 0x0000000000007948 */ /* 0x000fea0003800000 */
[----:B------:R-:W-:Y:S01]  /*0c80*/  NOP ;  /* 0x0000000000007918 */ /* 0x000fe20000000000 */
[----:B---345:R-:W3:Y:S01]  /*0c90*/  LDC R3, c[0x0][0x39c] ;  /* 0x0000e700ff037b82 */ /* 0x038ee20000000800 */
[----:B------:R-:W-:Y:S01]  /*0ca0*/  BSSY.RECONVERGENT B2, `(.L_x_26) ;  /* 0x0000010000027945 */ /* 0x000fe20003800200 */
[----:B---3--:R-:W-:-:S05]  /*0cb0*/  VIADD R3, R3, 0xffffffff ;  /* 0xffffffff03037836 */ /* 0x008fca0000000000 */
[----:B------:R3:W-:Y:S01]  /*0cc0*/  @!P3 STS [UR8+0x24], R3 ;  /* 0x00002403ff00b988 */ /* 0x0007e20008000808 */
[----:B------:R-:W-:Y:S05]  /*0cd0*/  @P3 BRA `(.L_x_27) ;  /* 0x0000000000303947 */ /* 0x000fea0003800000 */
[----:B------:R-:W4:Y:S01]  /*0ce0*/  LDS R5, [UR8+0x34] ;  /* 0x00003408ff057984 */ /* 0x000f220008000800 */
[----:B------:R-:W5:Y:S03]  /*0cf0*/  LDC.64 R10, c[0x0][0x3b0] ;  /* 0x0000ec00ff0a7b82 */ /* 0x000f660000000a00 */
[----:B------:R-:W2:Y:S01]  /*0d00*/  LDS R4, [UR8+0x1c] ;  /* 0x00001c08ff047984 */ /* 0x000ea20008000800 */
[C---:B-----5:R-:W-:Y:S01]  /*0d10*/  SHF.L.U64.HI R8, R10.reuse, 0x1, R11 ;  /* 0x000000010a087819 */ /* 0x060fe2000001020b */
[----:B------:R-:W-:-:S03]  /*0d20*/  IMAD.SHL.U32 R7, R10, 0x2, RZ ;  /* 0x000000020a077824 */ /* 0x000fc600078e00ff */
[--C-:B--2---:R-:W-:Y:S02]  /*0d30*/  SHF.R.U32.HI R9, RZ, 0x4, R8.reuse ;  /* 0x00000004ff097819 */ /* 0x104fe40000011608 */
[----:B------:R-:W-:-:S05]  /*0d40*/  SHF.R.U64 R7, R7, 0x4, R8 ;  /* 0x0000000407077819 */ /* 0x000fca0000001208 */
[----:B------:R5:W-:Y:S01]  /*0d50*/  STS [UR8+0xc], R7 ;  /* 0x00000c07ff007988 */ /* 0x000be20008000808 */
[----:B----4-:R-:W-:Y:S02]  /*0d60*/  LOP3.LUT R5, R5, 0x7, RZ, 0xb8, !PT ;  /* 0x0000000705057812 */ /* 0x010fe400078eb8ff */
[----:B------:R-:W-:-:S03]  /*0d70*/  LOP3.LUT R4, R4, 0xf, R9, 0xb8, !PT ;  /* 0x0000000f04047812 */ /* 0x000fc600078eb809 */
[----:B------:R5:W-:Y:S04]  /*0d80*/  STS [UR8+0x34], R5 ;  /* 0x00003405ff007988 */ /* 0x000be80008000808 */
[----:B------:R5:W-:Y:S02]  /*0d90*/  STS [UR8+0x1c], R4 ;  /* 0x00001c04ff007988 */ /* 0x000be40008000808 */
.L_x_27:
[----:B------:R-:W-:Y:S05]  /*0da0*/  BSYNC.RECONVERGENT B2 ;  /* 0x0000000000027941 */ /* 0x000fea0003800200 */
.L_x_26:
[----:B------:R-:W-:Y:S04]  /*0db0*/  BSSY.RECONVERGENT B3, `(.L_x_28) ;  /* 0x000001a000037945 */ /* 0x000fe80003800200 */
[----:B------:R-:W-:Y:S04]  /*0dc0*/  BSSY.RELIABLE B2, `(.L_x_29) ;  /* 0x0000015000027945 */ /* 0x000fe80003800100 */
[----:B------:R-:W-:Y:S05]  /*0dd0*/  @P3 BRA `(.L_x_30) ;  /* 0x0000000000203947 */ /* 0x000fea0003800000 */
[----:B-----5:R-:W4:Y:S02]  /*0de0*/  LDS R4, [UR8+0x34] ;  /* 0x00003408ff047984 */ /* 0x020f240008000800 */
[----:B----4-:R-:W-:-:S05]  /*0df0*/  LOP3.LUT R4, R4, 0x38, RZ, 0xb8, !PT ;  /* 0x0000003804047812 */ /* 0x010fca00078eb8ff */
[----:B------:R4:W-:Y:S01]  /*0e00*/  STS [UR8+0x34], R4 ;  /* 0x00003404ff007988 */ /* 0x0009e20008000808 */
[----:B------:R-:W-:Y:S05]  /*0e10*/  @P3 BRA `(.L_x_31) ;  /* 0x0000000000203947 */ /* 0x000fea0003800000 */
[----:B----4-:R-:W4:Y:S01]  /*0e20*/  LDS R4, [UR8+0x8] ;  /* 0x00000808ff047984 */ /* 0x010f220008000800 */
[----:B------:R-:W-:-:S05]  /*0e30*/  IMAD.MOV.U32 R5, RZ, RZ, 0x780 ;  /* 0x00000780ff057424 */ /* 0x000fca00078e00ff */
[----:B----4-:R-:W-:-:S05]  /*0e40*/  LOP3.LUT R4, R4, 0x500, R5, 0xd8, !PT ;  /* 0x0000050004047812 */ /* 0x010fca00078ed805 */
[----:B------:R4:W-:Y:S02]  /*0e50*/  STS [UR8+0x8], R4 ;  /* 0x00000804ff007988 */ /* 0x0009e40008000808 */
.L_x_30:
[----:B------:R-:W-:Y:S05]  /*0e60*/  @P3 BRA `(.L_x_32) ;  /* 0x0000000000283947 */ /* 0x000fea0003800000 */
[----:B----45:R-:W4:Y:S02]  /*0e70*/  LDS R4, [UR8+0x8] ;  /* 0x00000808ff047984 */ /* 0x030f240008000800 */
[----:B----4-:R-:W-:-:S05]  /*0e80*/  LOP3.LUT R4, R4, 0x1800, RZ, 0xb8, !PT ;  /* 0x0000180004047812 */ /* 0x010fca00078eb8ff */
[----:B------:R5:W-:Y:S02]  /*0e90*/  STS [UR8+0x8], R4 ;  /* 0x00000804ff007988 */ /* 0x000be40008000808 */
.L_x_31:
[----:B------:R-:W-:Y:S05]  /*0ea0*/  @P3 BREAK.RELIABLE B2 ;  /* 0x0000000000023942 */ /* 0x000fea0003800100 */
[----:B------:R-:W-:Y:S05]  /*0eb0*/  @P3 BRA `(.L_x_33) ;  /* 0x0000000000243947 */ /* 0x000fea0003800000 */
[----:B----45:R-:W4:Y:S01]  /*0ec0*/  LDS R4, [UR8+0x8] ;  /* 0x00000808ff047984 */ /* 0x030f220008000800 */
[----:B------:R-:W-:-:S05]  /*0ed0*/  IMAD.MOV.U32 R5, RZ, RZ, 0x6000 ;  /* 0x00006000ff057424 */ /* 0x000fca00078e00ff */
[----:B----4-:R-:W-:-:S04]  /*0ee0*/  LOP3.LUT R4, R4, 0x6000, R5, 0xd8, !PT ;  /* 0x0000600004047812 */ /* 0x010fc800078ed805 */
[----:B------:R-:W-:-:S05]  /*0ef0*/  LOP3.LUT R4, R4, 0x400000, RZ, 0xb8, !PT ;  /* 0x0040000004047812 */ /* 0x000fca00078eb8ff */
[----:B------:R4:W-:Y:S02]  /*0f00*/  STS [UR8+0x8], R4 ;  /* 0x00000804ff007988 */ /* 0x0009e40008000808 */
.L_x_32:
[----:B------:R-:W-:Y:S05]  /*0f10*/  BSYNC.RELIABLE B2 ;  /* 0x0000000000027941 */ /* 0x000fea0003800100 */
.L_x_29:
[----:B----45:R-:W4:Y:S02]  /*0f20*/  @!P3 LDS R4, [UR8+0x8] ;  /* 0x00000808ff04b984 */ /* 0x030f240008000800 */
[----:B----4-:R-:W-:-:S05]  /*0f30*/  @!P3 LOP3.LUT R4, R4, 0x8000, RZ, 0xb8, !PT ;  /* 0x000080000404b812 */ /* 0x010fca00078eb8ff */
[----:B------:R4:W-:Y:S02]  /*0f40*/  @!P3 STS [UR8+0x8], R4 ;  /* 0x00000804ff00b988 */ /* 0x0009e40008000808 */
.L_x_33:
[----:B------:R-:W-:Y:S05]  /*0f50*/  BSYNC.RECONVERGENT B3 ;  /* 0x0000000000037941 */ /* 0x000fea0003800200 */
.L_x_28:
[----:B------:R-:W-:Y:S05]  /*0f60*/  WARPSYNC.ALL ;  /* 0x0000000000007948 */ /* 0x000fea0003800000 */
[----:B------:R-:W-:Y:S01]  /*0f70*/  NOP ;  /* 0x0000000000007918 */ /* 0x000fe20000000000 */
[----:B------:R-:W-:-:S04]  /*0f80*/  UIADD3 UR5, UPT, UPT, UR4, 0x80, URZ ;  /* 0x0000008004057890 */ /* 0x000fc8000fffe0ff */
[----:B------:R-:W-:-:S04]  /*0f90*/  UIADD3 UR26, UP0, UPT, UR5, UR20, URZ ;  /* 0x00000014051a7290 */ /* 0x000fc8000ff1e0ff */
[----:B------:R-:W-:Y:S01]  /*0fa0*/  ULEA.HI.X.SX32 UR27, UR5, UR21, 0x1, UP0 ;  /* 0x00000015051b7291 */ /* 0x000fe200080f0eff */
[----:B------:R-:W-:Y:S11]  /*0fb0*/  @P0 BRA `(.L_x_34) ;  /* 0x0000000000300947 */ /* 0x000ff60003800000 */
[----:B----45:R-:W4:Y:S01]  /*0fc0*/  S2R R4, SR_LANEID ;  /* 0x0000000000047919 */ /* 0x030f220000000000 */
[----:B------:R-:W-:Y:S05]  /*0fd0*/  WARPSYNC.ALL ;  /* 0x0000000000007948 */ /* 0x000fea0003800000 */
[----:B------:R-:W-:Y:S01]  /*0fe0*/  NOP ;  /* 0x0000000000007918 */ /* 0x000fe20000000000 */
[----:B----4-:R-:W-:-:S05]  /*0ff0*/  IMAD.SHL.U32 R8, R4, 0x4, RZ ;  /* 0x0000000404087824 */ /* 0x010fca00078e00ff */
[----:B------:R-:W4:Y:S01]  /*1000*/  LDS R7, [R8+UR8] ;  /* 0x0000000808077984 */ /* 0x000f220008000800 */
[----:B------:R-:W-:-:S05]  /*1010*/  IADD3 R4, P1, PT, R8, UR26, RZ ;  /* 0x0000001a08047c10 */ /* 0x000fca000ff3e0ff */
[----:B------:R-:W-:-:S05]  /*1020*/  IMAD.X R5, RZ, RZ, UR27, P1 ;  /* 0x0000001bff057e24 */ /* 0x000fca00088e06ff */
[----:B----4-:R4:W5:Y:S01]  /*1030*/  ATOMG.E.EXCH.STRONG.GPU PT, RZ, [R4], R7 ;  /* 0x0000000704ff73a8 */ /* 0x01096200041ee100 */
[----:B------:R-:W-:-:S04]  /*1040*/  DEPBAR {5,4,3,2,1,0} ;  /* 0x0000003f0000791a */ /* 0x000fc80000000000 */
[----:B------:R-:W2:Y:S02]  /*1050*/  CCTL.E.C.LDCU.IV.DEEP [UR26] ;  /* 0x000000001a007540 */ /* 0x000ea40009c08000 */
[----:B--2---:R4:W-:Y:S01]  /*1060*/  UTMACCTL.IV [UR26] ;  /* 0x000000001a0079b9 */ /* 0x0049e20008000000 */
[----:B------:R-:W-:Y:S01]  /*1070*/  NOP ;  /* 0x0000000000007918 */ /* 0x000fe20000000000 */
.L_x_34:
[----:B------:R-:W-:Y:S05]  /*1080*/  @P0 BRA `(.L_x_35) ;  /* 0x00000000000c0947 */ /* 0x000fea0003800000 */
[----:B------:R0:W-:Y:S01]  /*1090*/  UTMACMDFLUSH ;  /* 0x00000000000079b7 */ /* 0x0001e20000000000 */
[----:B------:R-:W-:Y:S05]  /*10a0*/  @P0 BRA `(.L_x_35) ;  /* 0x0000000000040947 */ /* 0x000fea0003800000 */
[----:B------:R-:W-:-:S04]  /*10b0*/  DEPBAR.LE SB0, 0x0 ;  /* 0x000080000000791a */ /* 0x000fc80000000000 */
.L_x_35:
[----:B------:R-:W-:Y:S05]  /*10c0*/  WARPSYNC.ALL ;  /* 0x0000000000007948 */ /* 0x000fea0003800000 */
[----:B------:R-:W-:Y:S01]  /*10d0*/  NOP ;  /* 0x0000000000007918 */ /* 0x000fe20000000000 */
[----:B-----5:R-:W-:Y:S06]  /*10e0*/  BAR.SYNC.DEFER_BLOCKING 0x0 ;  /* 0x0000000000007b1d */ /* 0x020fec0000010000 */
[----:B------:R-:W-:Y:S02]  /*10f0*/  BSSY.RECONVERGENT B3, `(.L_x_36) ;  /* 0x000000b000037945 */ /* 0x000fe40003800200 */
[----:B------:R-:W-:Y:S06]  /*1100*/  BAR.SYNC.DEFER_BLOCKING 0x0 ;  /* 0x0000000000007b1d */ /* 0x000fec0000010000 */
[----:B------:R5:W-:Y:S01]  /*1110*/  @!P0 STS [R12], RZ ;  /* 0x000000ff0c008388 */ /* 0x000be20000000800 */
[----:B------:R-:W-:Y:S01]  /*1120*/  NOP ;  /* 0x0000000000007918 */ /* 0x000fe20000000000 */
[----:B------:R-:W-:Y:S05]  /*1130*/  @P3 BRA `(.L_x_37) ;  /* 0x0000000000183947 */ /* 0x000fea0003800000 */
[----:B----4-:R-:W4:Y:S01]  /*1140*/  LDS R4, [UR8+0x8] ;  /* 0x00000808ff047984 */ /* 0x010f220008000800 */
[----:B--2---:R-:W2:Y:S01]  /*1150*/  LDC.64 R8, c[0x0][0x390] ;  /* 0x0000e400ff087b82 */ /* 0x004ea20000000a00 */
[----:B------:R-:W-:Y:S02]  /*1160*/  IMAD.MOV.U32 R5, RZ, RZ, 0x70 ;  /* 0x00000070ff057424 */ /* 0x000fe400078e00ff */
[----:B--2---:R2:W-:Y:S03]  /*1170*/  STS.64 [UR8], R8 ;  /* 0x00000008ff007988 */ /* 0x0045e60008000a08 */
[----:B----4-:R-:W-:-:S05]  /*1180*/  LOP3.LUT R4, R4, 0x10, R5, 0xd8, !PT ;  /* 0x0000001004047812 */ /* 0x010fca00078ed805 */
[----:B------:R2:W-:Y:S02]  /*1190*/  STS [UR8+0x8], R4 ;  /* 0x00000804ff007988 */ /* 0x0005e40008000808 */
.L_x_37:
[----:B----4-:R-:W-:Y:S05]  /*11a0*/  BSYNC.RECONVERGENT B3 ;  /* 0x0000000000037941 */ /* 0x010fea0003800200 */
.L_x_36:
[----:B------:R-:W-:Y:S04]  /*11b0*/  BSSY.RECONVERGENT B4, `(.L_x_38) ;  /* 0x0000011000047945 */ /* 0x000fe80003800200 */
[----:B------:R-:W-:Y:S04]  /*11c0*/  BSSY.RELIABLE B3, `(.L_x_39) ;  /* 0x000000e000037945 */ /* 0x000fe80003800100 */
[----:B------:R-:W-:Y:S05]  /*11d0*/  @P3 BRA `(.L_x_40) ;  /* 0x0000000000243947 */ /* 0x000fea0003800000 */
[----:B--2---:R-:W2:Y:S01]  /*11e0*/  LDS R4, [UR8+0x34] ;  /* 0x00003408ff047984 */ /* 0x004ea20008000800 */
[----:B------:R-:W-:-:S05]  /*11f0*/  IMAD.MOV.U32 R5, RZ, RZ, 0x3f000000 ;  /* 0x3f000000ff057424 */ /* 0x000fca00078e00ff */
[----:B--2---:R-:W-:-:S05]  /*1200*/  LOP3.LUT R4, R4, 0xff000000, R5, 0xb8, !PT ;  /* 0xff00000004047812 */ /* 0x004fca00078eb805 */
[----:B------:R2:W-:Y:S01]  /*1210*/  STS [UR8+0x34], R4 ;  /* 0x00003404ff007988 */ /* 0x0005e20008000808 */
[----:B------:R-:W-:Y:S05]  /*1220*/  @P3 BRA `(.L_x_41) ;  /* 0x00000000001c3947 */ /* 0x000fea0003800000 */
[----:B--2---:R-:W2:Y:S01]  /*1230*/  LDS R4, [UR8+0x38] ;  /* 0x00003808ff047984 */ /* 0x004ea20008000800 */
[----:B------:R-:W-:-:S05]  /*1240*/  IMAD.MOV.U32 R5, RZ, RZ, 0x7f ;  /* 0x0000007fff057424 */ /* 0x000fca00078e00ff */
[----:B--2---:R-:W-:-:S05]  /*1250*/  LOP3.LUT R4, R4, 0xff, R5, 0xb8, !PT ;  /* 0x000000ff04047812 */ /* 0x004fca00078eb805 */
[----:B------:R4:W-:Y:S02]  /*1260*/  STS [UR8+0x38], R4 ;  /* 0x00003804ff007988 */ /* 0x0009e40008000808 */
.L_x_40:
[----:B------:R-:W-:Y:S05]  /*1270*/  @P3 BREAK.RELIABLE B3 ;  /* 0x0000000000033942 */ /* 0x000fea0003800100 */
[----:B------:R-:W-:Y:S05]  /*1280*/  @P3 BRA `(.L_x_42) ;  /* 0x00000000000c3947 */ /* 0x000fea0003800000 */
[----:B------:R2:W-:Y:S02]  /*1290*/  STS [UR8+0x20], R3 ;  /* 0x00002003ff007988 */ /* 0x0005e40008000808 */
.L_x_41:
[----:B------:R-:W-:Y:S05]  /*12a0*/  BSYNC.RELIABLE B3 ;  /* 0x0000000000037941 */ /* 0x000fea0003800100 */
.L_x_39:
[----:B------:R2:W-:Y:S02]  /*12b0*/  @!P3 STS [UR8+0x24], R2 ;  /* 0x00002402ff00b988 */ /* 0x0005e40008000808 */
.L_x_42:
[----:B------:R-:W-:Y:S05]  /*12c0*/  BSYNC.RECONVERGENT B4 ;  /* 0x0000000000047941 */ /* 0x000fea0003800200 */
.L_x_38:
[----:B------:R-:W-:Y:S05]  /*12d0*/  WARPSYNC.ALL ;  /* 0x0000000000007948 */ /* 0x000fea0003800000 */
[----:B------:R-:W-:Y:S01]  /*12e0*/  NOP ;  /* 0x0000000000007918 */ /* 0x000fe20000000000 */
[----:B------:R-:W-:Y:S04]  /*12f0*/  BSSY.RECONVERGENT B4, `(.L_x_43) ;  /* 0x000000e000047945 */ /* 0x000fe80003800200 */
[----:B------:R-:W-:Y:S05]  /*1300*/  @P3 BRA `(.L_x_44) ;  /* 0x0000000000303947 */ /* 0x000fea0003800000 */
[----:B--23--:R-:W2:Y:S01]  /*1310*/  LDS R3, [UR8+0x34] ;  /* 0x00003408ff037984 */ /* 0x00cea20008000800 */
[----:B----4-:R-:W3:Y:S03]  /*1320*/  LDC.64 R4, c[0x0][0x3b8] ;  /* 0x0000ee00ff047b82 */ /* 0x010ee60000000a00 */
        /* <DEDUP_REMOVED lines=10> */
.L_x_44:
[----:B------:R-:W-:Y:S05]  /*13d0*/  BSYNC.RECONVERGENT B4 ;  /* 0x0000000000047941 */ /* 0x000fea0003800200 */
.L_x_43:
[----:B------:R-:W-:Y:S04]  /*13e0*/  BSSY.RECONVERGENT B5, `(.L_x_45) ;  /* 0x000001a000057945 */ /* 0x000fe80003800200 */
[----:B------:R-:W-:Y:S04]  /*13f0*/  BSSY.RELIABLE B4, `(.L_x_46) ;  /* 0x0000015000047945 */ /* 0x000fe80003800100 */
[----:B------:R-:W-:Y:S05]  /*1400*/  @P3 BRA `(.L_x_47) ;  /* 0x0000000000203947 */ /* 0x000fea0003800000 */
[----:B--23--:R-:W2:Y:S02]  /*1410*/  LDS R2, [UR8+0x34] ;  /* 0x00003408ff027984 */ /* 0x00cea40008000800 */
[----:B--2---:R-:W-:-:S05]  /*1420*/  LOP3.LUT R2, R2, 0x38, RZ, 0xb8, !PT ;  /* 0x0000003802027812 */ /* 0x004fca00078eb8ff */
[----:B------:R2:W-:Y:S01]  /*1430*/  STS [UR8+0x34], R2 ;  /* 0x00003402ff007988 */ /* 0x0005e20008000808 */
[----:B------:R-:W-:Y:S05]  /*1440*/  @P3 BRA `(.L_x_48) ;  /* 0x0000000000203947 */ /* 0x000fea0003800000 */
[----:B--2---:R-:W2:Y:S01]  /*1450*/  LDS R2, [UR8+0x8] ;  /* 0x00000808ff027984 */ /* 0x004ea20008000800 */
[----:B------:R-:W-:-:S05]  /*1460*/  IMAD.MOV.U32 R3, RZ, RZ, 0x780 ;  /* 0x00000780ff037424 */ /* 0x000fca00078e00ff */
[----:B--2---:R-:W-:-:S05]  /*1470*/  LOP3.LUT R2, R2, 0x500, R3, 0xd8, !PT ;  /* 0x0000050002027812 */ /* 0x004fca00078ed803 */
[----:B------:R2:W-:Y:S02]  /*1480*/  STS [UR8+0x8], R2 ;  /* 0x00000802ff007988 */ /* 0x0005e40008000808 */
.L_x_47:
[----:B------:R-:W-:Y:S05]  /*1490*/  @P3 BRA `(.L_x_49) ;  /* 0x0000000000283947 */ /* 0x000fea0003800000 */
[----:B--23--:R-:W2:Y:S02]  /*14a0*/  LDS R2, [UR8+0x8] ;  /* 0x00000808ff027984 */ /* 0x00cea40008000800 */
[----:B--2---:R-:W-:-:S05]  /*14b0*/  LOP3.LUT R2, R2, 0x1800, RZ, 0xb8, !PT ;  /* 0x0000180002027812 */ /* 0x004fca00078eb8ff */
[----:B------:R3:W-:Y:S02]  /*14c0*/  STS [UR8+0x8], R2 ;  /* 0x00000802ff007988 */ /* 0x0007e40008000808 */
.L_x_48:
[----:B------:R-:W-:Y:S05]  /*14d0*/  @P3 BREAK.RELIABLE B4 ;  /* 0x0000000000043942 */ /* 0x000fea0003800100 */
[----:B------:R-:W-:Y:S05]  /*14e0*/  @P3 BRA `(.L_x_50) ;  /* 0x0000000000243947 */ /* 0x000fea0003800000 */
[----:B--23--:R-:W2:Y:S01]  /*14f0*/  LDS R2, [UR8+0x8] ;  /* 0x00000808ff027984 */ /* 0x00cea20008000800 */
[----:B------:R-:W-:-:S05]  /*1500*/  IMAD.MOV.U32 R3, RZ, RZ, 0x6000 ;  /* 0x00006000ff037424 */ /* 0x000fca00078e00ff */
[----:B--2---:R-:W-:-:S04]  /*1510*/  LOP3.LUT R2, R2, 0x6000, R3, 0xd8, !PT ;  /* 0x0000600002027812 */ /* 0x004fc800078ed803 */
[----:B------:R-:W-:-:S05]  /*1520*/  LOP3.LUT R2, R2, 0x400000, RZ, 0xb8, !PT ;  /* 0x0040000002027812 */ /* 0x000fca00078eb8ff */
[----:B------:R2:W-:Y:S02]  /*1530*/  STS [UR8+0x8], R2 ;  /* 0x00000802ff007988 */ /* 0x0005e40008000808 */
.L_x_49:
[----:B------:R-:W-:Y:S05]  /*1540*/  BSYNC.RELIABLE B4 ;  /* 0x0000000000047941 */ /* 0x000fea0003800100 */
.L_x_46:
[----:B--23--:R-:W2:Y:S02]  /*1550*/  @!P3 LDS R2, [UR8+0x8] ;  /* 0x00000808ff02b984 */ /* 0x00cea40008000800 */
[----:B--2---:R-:W-:-:S05]  /*1560*/  @!P3 LOP3.LUT R2, R2, 0x8000, RZ, 0xb8, !PT ;  /* 0x000080000202b812 */ /* 0x004fca00078eb8ff */
[----:B------:R2:W-:Y:S02]  /*1570*/  @!P3 STS [UR8+0x8], R2 ;  /* 0x00000802ff00b988 */ /* 0x0005e40008000808 */
.L_x_50:
[----:B------:R-:W-:Y:S05]  /*1580*/  BSYNC.RECONVERGENT B5 ;  /* 0x0000000000057941 */ /* 0x000fea0003800200 */
.L_x_45:
[----:B------:R-:W-:Y:S05]  /*1590*/  WARPSYNC.ALL ;  /* 0x0000000000007948 */ /* 0x000fea0003800000 */
[----:B------:R-:W-:Y:S01]  /*15a0*/  NOP ;  /* 0x0000000000007918 */ /* 0x000fe20000000000 */
[----:B------:R-:W-:-:S04]  /*15b0*/  UIADD3 UR4, UPT, UPT, UR4, 0x100, URZ ;  /* 0x0000010004047890 */ /* 0x000fc8000fffe0ff */
[----:B------:R-:W-:-:S04]  /*15c0*/  UIADD3 UR20, UP0, UPT, UR4, UR20, URZ ;  /* 0x0000001404147290 */ /* 0x000fc8000ff1e0ff */
[----:B------:R-:W-:Y:S01]  /*15d0*/  ULEA.HI.X.SX32 UR21, UR4, UR21, 0x1, UP0 ;  /* 0x0000001504157291 */ /* 0x000fe200080f0eff */
[----:B------:R-:W-:Y:S11]  /*15e0*/  @P0 BRA `(.L_x_51) ;  /* 0x0000000000300947 */ /* 0x000ff60003800000 */
[----:B--23--:R-:W2:Y:S01]  /*15f0*/  S2R R2, SR_LANEID ;  /* 0x0000000000027919 */ /* 0x00cea20000000000 */
[----:B------:R-:W-:Y:S05]  /*1600*/  WARPSYNC.ALL ;  /* 0x0000000000007948 */ /* 0x000fea0003800000 */
[----:B------:R-:W-:Y:S01]  /*1610*/  NOP ;  /* 0x0000000000007918 */ /* 0x000fe20000000000 */
[----:B--2-4-:R-:W-:-:S05]  /*1620*/  IMAD.SHL.U32 R4, R2, 0x4, RZ ;  /* 0x0000000402047824 */ /* 0x014fca00078e00ff */
[----:B------:R-:W2:Y:S01]  /*1630*/  LDS R5, [R4+UR8] ;  /* 0x0000000804057984 */ /* 0x000ea20008000800 */
[----:B------:R-:W-:-:S05]  /*1640*/  IADD3 R2, P1, PT, R4, UR20, RZ ;  /* 0x0000001404027c10 */ /* 0x000fca000ff3e0ff */
[----:B------:R-:W-:-:S05]  /*1650*/  IMAD.X R3, RZ, RZ, UR21, P1 ;  /* 0x00000015ff037e24 */ /* 0x000fca00088e06ff */
[----:B--2---:R2:W3:Y:S01]  /*1660*/  ATOMG.E.EXCH.STRONG.GPU PT, RZ, [R2], R5 ;  /* 0x0000000502ff73a8 */ /* 0x0044e200041ee100 */
[----:B------:R-:W-:-:S04]  /*1670*/  DEPBAR {5,4,3,2,1,0} ;  /* 0x0000003f0000791a */ /* 0x000fc80000000000 */
[----:B------:R-:W4:Y:S02]  /*1680*/  CCTL.E.C.LDCU.IV.DEEP [UR20] ;  /* 0x0000000014007540 */ /* 0x000f240009c08000 */
[----:B----4-:R2:W-:Y:S01]  /*1690*/  UTMACCTL.IV [UR20] ;  /* 0x00000000140079b9 */ /* 0x0105e20008000000 */
[----:B------:R-:W-:Y:S01]  /*16a0*/  NOP ;  /* 0x0000000000007918 */ /* 0x000fe20000000000 */
.L_x_51:
[----:B------:R-:W-:Y:S05]  /*16b0*/  @P0 BRA `(.L_x_52) ;  /* 0x00000000000c0947 */ /* 0x000fea0003800000 */
[----:B------:R0:W-:Y:S01]  /*16c0*/  UTMACMDFLUSH ;  /* 0x00000000000079b7 */ /* 0x0001e20000000000 */
[----:B------:R-:W-:Y:S05]  /*16d0*/  @P0 BRA `(.L_x_52) ;  /* 0x0000000000040947 */ /* 0x000fea0003800000 */
[----:B------:R-:W-:-:S04]  /*16e0*/  DEPBAR.LE SB0, 0x0 ;  /* 0x000080000000791a */ /* 0x000fc80000000000 */
.L_x_52:
[----:B------:R-:W-:Y:S05]  /*16f0*/  WARPSYNC.ALL ;  /* 0x0000000000007948 */ /* 0x000fea0003800000 */
[----:B------:R-:W-:Y:S01]  /*1700*/  NOP ;  /* 0x0000000000007918 */ /* 0x000fe20000000000 */
[----:B---3--:R-:W-:Y:S01]  /*1710*/  BAR.SYNC.DEFER_BLOCKING 0x0 ;  /* 0x0000000000007b1d */ /* 0x008fe20000010000 */
[----:B--2---:R-:W-:Y:S01]  /*1720*/  SHF.R.U32.HI R2, RZ, 0x5, R0 ;  /* 0x00000005ff027819 */ /* 0x004fe20000011600 */
[----:B------:R-:W-:-:S03]  /*1730*/  UIADD3 UR12, UPT, UPT, UR8, 0x18020, URZ ;  /* 0x00018020080c7890 */ /* 0x000fc6000fffe0ff */
[----:B------:R-:W-:Y:S01]  /*1740*/  R2UR UR22, R2 ;  /* 0x00000000021672ca */ /* 0x000fe200000e0000 */
[----:B------:R-:W-:Y:S01]  /*1750*/  VOTEU.ALL UP0, P3 ;  /* 0x0000000000ff7886 */ /* 0x000fe20001800000 */
[----:B------:R-:W-:Y:S01]  /*1760*/  UMOV UR4, 0x1 ;  /* 0x0000000100047882 */ /* 0x000fe20000000000 */
[----:B------:R-:W-:Y:S01]  /*1770*/  VOTEU.ALL UP1, P3 ;  /* 0x0000000000ff7886 */ /* 0x000fe20001820000 */
[----:B------:R-:W-:Y:S02]  /*1780*/  BSSY.RECONVERGENT B5, `(.L_x_53) ;  /* 0x0000018000057945 */ /* 0x000fe40003800200 */
[----:B------:R-:W-:-:S04]  /*1790*/  @!UP0 UIADD3 UR10, UPT, UPT, -UR4, 0x100000, URZ ;  /* 0x00100000040a8890 */ /* 0x000fc8000fffe1ff */
[----:B------:R-:W-:Y:S02]  /*17a0*/  @!UP0 USHF.L.U32 UR11, UR10, 0xb, URZ ;  /* 0x0000000b0a0b8899 */ /* 0x000fe400080006ff */
[----:B------:R-:W-:Y:S02]  /*17b0*/  @!UP0 USHF.L.U32 UR10, UR10, 0x1, URZ ;  /* 0x000000010a0a8899 */ /* 0x000fe400080006ff */
[----:B------:R-:W-:-:S04]  /*17c0*/  @!UP0 UIADD3 UR4, UPT, UPT, -UR4, 0x100000, URZ ;  /* 0x0010000004048890 */ /* 0x000fc8000fffe1ff */
[----:B------:R-:W-:Y:S02]  /*17d0*/  @!UP0 USHF.L.U32 UR5, UR4, 0xb, URZ ;  /* 0x0000000b04058899 */ /* 0x000fe400080006ff */
[----:B------:R-:W-:Y:S01]  /*17e0*/  @!UP0 USHF.L.U32 UR4, UR4, 0x1, URZ ;  /* 0x0000000104048899 */ /* 0x000fe200080006ff */
[----:B------:R-:W-:Y:S01]  /*17f0*/  VOTEU.ALL UP0, P3 ;  /* 0x0000000000ff7886 */ /* 0x000fe20001800000 */
[----:B------:R-:W2:Y:S04]  /*1800*/  FENCE.VIEW.ASYNC.S ;  /* 0x00000000000073c6 */ /* 0x000ea80000000000 */
[----:B--2---:R2:W3:Y:S06]  /*1810*/  @!UP0 SYNCS.EXCH.64 URZ, [UR8+0x18000], UR10 ;  /* 0x0180000a08ff85b2 */ /* 0x0044ec0008000100 */
[----:B------:R2:W3:Y:S02]  /*1820*/  @!UP1 SYNCS.EXCH.64 URZ, [UR8+0x18020], UR4 ;  /* 0x0180200408ff95b2 */ /* 0x0004e40008000100 */
[----:B---3--:R-:W-:Y:S06]  /*1830*/  BAR.SYNC.DEFER_BLOCKING 0x0 ;  /* 0x0000000000007b1d */ /* 0x008fec0000010000 */
[----:B------:R-:W-:Y:S05]  /*1840*/  @P3 BRA `(.L_x_54) ;  /* 0x00000000002c3947 */ /* 0x000fea0003800000 */
[----:B--2---:R-:W-:Y:S02]  /*1850*/  UMOV UR4, 0x1 ;  /* 0x0000000100047882 */ /* 0x004fe40000000000 */
[----:B------:R-:W-:-:S04]  /*1860*/  UIADD3 UR10, UPT, UPT, -UR4, 0x100000, URZ ;  /* 0x00100000040a7890 */ /* 0x000fc8000fffe1ff */
[----:B------:R-:W-:Y:S02]  /*1870*/  USHF.L.U32 UR11, UR10, 0xb, URZ ;  /* 0x0000000b0a0b7899 */ /* 0x000fe400080006ff */
[----:B------:R-:W-:Y:S02]  /*1880*/  USHF.L.U32 UR10, UR10, 0x1, URZ ;  /* 0x000000010a0a7899 */ /* 0x000fe400080006ff */
[----:B------:R-:W-:-:S04]  /*1890*/  UIADD3 UR4, UPT, UPT, -UR4, 0x100000, URZ ;  /* 0x0010000004047890 */ /* 0x000fc8000fffe1ff */
[----:B------:R-:W-:Y:S02]  /*18a0*/  USHF.L.U32 UR5, UR4, 0xb, URZ ;  /* 0x0000000b04057899 */ /* 0x000fe400080006ff */
[----:B------:R-:W-:Y:S01]  /*18b0*/  USHF.L.U32 UR4, UR4, 0x1, URZ ;  /* 0x0000000104047899 */ /* 0x000fe200080006ff */
[----:B------:R-:W2:Y:S03]  /*18c0*/  FENCE.VIEW.ASYNC.S ;  /* 0x00000000000073c6 */ /* 0x000ea60000000000 */
[----:B--2---:R3:W2:Y:S08]  /*18d0*/  SYNCS.EXCH.64 URZ, [UR8+0x18008], UR10 ;  /* 0x0180080a08ff75b2 */ /* 0x0046b00008000100 */
[----:B------:R3:W4:Y:S02]  /*18e0*/  SYNCS.EXCH.64 URZ, [UR8+0x18028], UR4 ;  /* 0x0180280408ff75b2 */ /* 0x0007240008000100 */
[----:B---3--:R-:W-:Y:S01]  /*18f0*/  NOP ;  /* 0x0000000000007918 */ /* 0x008fe20000000000 */
.L_x_54:
[----:B--2---:R-:W-:Y:S05]  /*1900*/  BSYNC.RECONVERGENT B5 ;  /* 0x0000000000057941 */ /* 0x004fea0003800200 */
.L_x_53:
[----:B----4-:R-:W-:Y:S06]  /*1910*/  BAR.SYNC.DEFER_BLOCKING 0x0 ;  /* 0x0000000000007b1d */ /* 0x010fec0000010000 */
[----:B------:R-:W-:Y:S04]  /*1920*/  BSSY.RECONVERGENT B5, `(.L_x_55) ;  /* 0x000000d000057945 */ /* 0x000fe80003800200 */
[----:B------:R-:W-:Y:S05]  /*1930*/  @P3 BRA `(.L_x_56) ;  /* 0x00000000002c3947 */ /* 0x000fea0003800000 */
[----:B------:R-:W-:Y:S02]  /*1940*/  UMOV UR4, 0x1 ;  /* 0x0000000100047882 */ /* 0x000fe40000000000 */
[----:B------:R-:W-:-:S04]  /*1950*/  UIADD3 UR10, UPT, UPT, -UR4, 0x100000, URZ ;  /* 0x00100000040a7890 */ /* 0x000fc8000fffe1ff */
[----:B------:R-:W-:Y:S02]  /*1960*/  USHF.L.U32 UR11, UR10, 0xb, URZ ;  /* 0x0000000b0a0b7899 */ /* 0x000fe400080006ff */
[----:B------:R-:W-:Y:S02]  /*1970*/  USHF.L.U32 UR10, UR10, 0x1, URZ ;  /* 0x000000010a0a7899 */ /* 0x000fe400080006ff */
[----:B------:R-:W-:-:S04]  /*1980*/  UIADD3 UR4, UPT, UPT, -UR4, 0x100000, URZ ;  /* 0x0010000004047890 */ /* 0x000fc8000fffe1ff */
[----:B------:R-:W-:Y:S02]  /*1990*/  USHF.L.U32 UR5, UR4, 0xb, URZ ;  /* 0x0000000b04057899 */ /* 0x000fe400080006ff */
[----:B------:R-:W-:Y:S01]  /*19a0*/  USHF.L.U32 UR4, UR4, 0x1, URZ ;  /* 0x0000000104047899 */ /* 0x000fe200080006ff */
[----:B------:R-:W2:Y:S03]  /*19b0*/  FENCE.VIEW.ASYNC.S ;  /* 0x00000000000073c6 */ /* 0x000ea60000000000 */
[----:B--2---:R2:W3:Y:S08]  /*19c0*/  SYNCS.EXCH.64 URZ, [UR8+0x18010], UR10 ;  /* 0x0180100a08ff75b2 */ /* 0x0044f00008000100 */
[----:B------:R2:W4:Y:S01]  /*19d0*/  SYNCS.EXCH.64 URZ, [UR8+0x18030], UR4 ;  /* 0x0180300408ff75b2 */ /* 0x0005220008000100 */
[----:B------:R-:W-:Y:S01]  /*19e0*/  NOP ;  /* 0x0000000000007918 */ /* 0x000fe20000000000 */
.L_x_56:
[----:B--2---:R-:W-:Y:S05]  /*19f0*/  BSYNC.RECONVERGENT B5 ;  /* 0x0000000000057941 */ /* 0x004fea0003800200 */
.L_x_55:
[----:B---34-:R-:W-:Y:S01]  /*1a00*/  BAR.SYNC.DEFER_BLOCKING 0x0 ;  /* 0x0000000000007b1d */ /* 0x018fe20000010000 */
[----:B------:R-:W-:Y:S01]  /*1a10*/  USHF.L.U32 UR15, UR7, 0x7, URZ ;  /* 0x00000007070f7899 */ /* 0x000fe200080006ff */
[----:B------:R-:W-:Y:S01]  /*1a20*/  ISETP.GE.AND P0, PT, R6, 0x1, PT ;  /* 0x000000010600780c */ /* 0x000fe20003f06270 */
[----:B------:R-:W-:-:S03]  /*1a30*/  USHF.L.U32 UR19, UR9, 0x6, URZ ;  /* 0x0000000609137899 */ /* 0x000fc600080006ff */
        /* <DEDUP_REMOVED lines=13> */
.L_x_58:
[----:B--2---:R-:W-:Y:S05]  /*1b10*/  BSYNC.RECONVERGENT B5 ;  /* 0x0000000000057941 */ /* 0x004fea0003800200 */
.L_x_57:
[----:B------:R-:W-:Y:S05]  /*1b20*/  @!P0 BRA `(.L_x_59) ;  /* 0x0000000800748947 */ /* 0x000fea0003800000 */
[----:B---34-:R-:W-:Y:S01]  /*1b30*/  BAR.SYNC.DEFER_BLOCKING 0x0 ;  /* 0x0000000000007b1d */ /* 0x018fe20000010000 */
[----:B------:R-:W-:Y:S01]  /*1b40*/  @!P3 IMAD.MOV.U32 R2, RZ, RZ, 0x6000 ;  /* 0x00006000ff02b424 */ /* 0x000fe200078e00ff */
[----:B------:R-:W-:Y:S02]  /*1b50*/  ELECT P1, URZ, PT ;  /* 0x0000000000ff782f */ /* 0x000fe40003820000 */
[----:B------:R-:W-:Y:S02]  /*1b60*/  ELECT P0, URZ, PT ;  /* 0x0000000000ff782f */ /* 0x000fe40003800000 */
[C---:B------:R-:W-:Y:S01]  /*1b70*/  ISETP.LT.U32.AND P1, PT, R36.reuse, 0x20, P1 ;  /* 0x000000202400780c */ /* 0x040fe20000f21070 */
[----:B------:R-:W-:Y:S01]  /*1b80*/  UMOV UR11, UR15 ;  /* 0x0000000f000b7c82 */ /* 0x000fe20008000000 */
[----:B------:R-:W-:Y:S01]  /*1b90*/  ISETP.LT.U32.AND P0, PT, R36, 0x20, P0 ;  /* 0x000000202400780c */ /* 0x000fe20000701070 */
[----:B------:R-:W-:-:S10]  /*1ba0*/  UIADD3 UR16, UPT, UPT, UR8, 0x10000, URZ ;  /* 0x0001000008107890 */ /* 0x000fd4000fffe0ff */
[----:B------:R-:W-:Y:S01]  /*1bb0*/  VOTEU.ANY UP0, P1 ;  /* 0x0000000000ff7886 */ /* 0x000fe20000800100 */
[----:B------:R-:W-:Y:S01]  /*1bc0*/  VOTEU.ANY UP2, P1 ;  /* 0x0000000000ff7886 */ /* 0x000fe20000840100 */
[----:B------:R-:W-:Y:S01]  /*1bd0*/  VOTEU.ANY UP1, P0 ;  /* 0x0000000000ff7886 */ /* 0x000fe20000020100 */
[----:B------:R-:W-:Y:S01]  /*1be0*/  VOTEU.ANY UP3, P0 ;  /* 0x0000000000ff7886 */ /* 0x000fe20000060100 */
[----:B------:R2:W-:Y:S01]  /*1bf0*/  @!P3 SYNCS.ARRIVE.TRANS64 RZ, [UR8+0x18000], R2 ;  /* 0x01800002ffffb9a7 */ /* 0x0005e20008000008 */
[----:B------:R3:W-:Y:S06]  /*1c00*/  MEMBAR.ALL.CTA ;  /* 0x0000000000007992 */ /* 0x0007ec0000008000 */
[----:B---3--:R-:W3:Y:S01]  /*1c10*/  FENCE.VIEW.ASYNC.S ;  /* 0x00000000000073c6 */ /* 0x008ee20000000000 */
[----:B------:R-:W-:Y:S01]  /*1c20*/  @UP0 UIADD3 UR9, UPT, UPT, UR8, 0x18000, URZ ;  /* 0x0001800008090890 */ /* 0x000fe2000fffe0ff */
[----:B------:R-:W-:Y:S01]  /*1c30*/  @UP0 UMOV UR10, URZ ;  /* 0x000000ff000a0c82 */ /* 0x000fe20008000000 */
[----:B------:R-:W-:Y:S01]  /*1c40*/  @UP1 UIADD3 UR17, UPT, UPT, UR8, 0x18000, URZ ;  /* 0x0001800008111890 */ /* 0x000fe2000fffe0ff */
[----:B------:R-:W-:Y:S01]  /*1c50*/  @UP1 UMOV UR18, URZ ;  /* 0x000000ff00121c82 */ /* 0x000fe20008000000 */
[----:B------:R-:W-:Y:S01]  /*1c60*/  UISETP.NE.U32.AND UP0, UPT, UR22, URZ, UPT ;  /* 0x000000ff1600728c */ /* 0x000fe2000bf05070 */
[----:B---3--:R-:W-:Y:S06]  /*1c70*/  BAR.SYNC.DEFER_BLOCKING 0x0 ;  /* 0x0000000000007b1d */ /* 0x008fec0000010000 */
[----:B------:R2:W-:Y:S02]  /*1c80*/  @UP2 UTMALDG.2D [UR8], [UR24] ;  /* 0x00000008180025b4 */ /* 0x0005e40008008000 */
[----:B------:R-:W-:Y:S06]  /*1c90*/  BAR.SYNC.DEFER_BLOCKING 0x0 ;  /* 0x0000000000007b1d */ /* 0x000fec0000010000 */
[----:B------:R2:W-:Y:S02]  /*1ca0*/  @UP3 UTMALDG.2D [UR16], [UR26] ;  /* 0x000000101a0035b4 */ /* 0x0005e40008008000 */
[----:B------:R-:W-:Y:S06]  /*1cb0*/  BAR.SYNC.DEFER_BLOCKING 0x0 ;  /* 0x0000000000007b1d */ /* 0x000fec0000010000 */
[----:B------:R-:W3:Y:S02]  /*1cc0*/  SYNCS.PHASECHK.TRANS64.TRYWAIT P0, [UR8+0x18000], RZ ;  /* 0x018000ffff0075a7 */ /* 0x000ee40008001108 */
[----:B--23--:R-:W-:Y:S05]  /*1cd0*/  @!P0 BRA `(.L_x_60) ;  /* 0x0000000c00dc8947 */ /* 0x00cfea0003800000 */
.L_x_78:
[----:B------:R-:W-:Y:S05]  /*1ce0*/  BRA.U UP0, `(.L_x_61) ;  /* 0x0000000100747547 */ /* 0x000fea000b800000 */
[----:B------:R-:W-:Y:S02]  /*1cf0*/  USHF.R.U32.HI UR6, URZ, 0x4, UR8 ;  /* 0x00000004ff067899 */ /* 0x000fe40008011608 */
[----:B------:R-:W-:Y:S02]  /*1d00*/  USHF.R.U32.HI UR10, URZ, 0x4, UR16 ;  /* 0x00000004ff0a7899 */ /* 0x000fe40008011610 */
[----:B------:R-:W-:Y:S02]  /*1d10*/  USGXT.U32 UR6, UR6, 0xe ;  /* 0x0000000e0606789a */ /* 0x000fe40008000000 */
[----:B------:R-:W-:Y:S02]  /*1d20*/  USGXT.U32 UR10, UR10, 0xe ;  /* 0x0000000e0a0a789a */ /* 0x000fe40008000000 */
[----:B------:R-:W-:Y:S02]  /*1d30*/  UIADD3 UR34, UP0, UPT, UR6, 0x2, URZ ;  /* 0x0000000206227890 */ /* 0x000fe4000ff1e0ff */
[----:B------:R-:W-:Y:S01]  /*1d40*/  UIADD3 UR32, UP1, UPT, UR10, 0x2, URZ ;  /* 0x000000020a207890 */ /* 0x000fe2000ff3e0ff */
[----:B------:R-:W-:Y:S01]  /*1d50*/  UMOV UR4, URZ ;  /* 0x000000ff00047c82 */ /* 0x000fe20008000000 */
[----:B------:R-:W-:Y:S01]  /*1d60*/  UMOV UR5, URZ ;  /* 0x000000ff00057c82 */ /* 0x000fe20008000000 */
[----:B------:R-:W-:-:S02]  /*1d70*/  UIADD3.X UR35, UPT, UPT, UR4, 0x40004040, URZ, UP0, !UPT ;  /* 0x4000404004237890 */ /* 0x000fc400087fe4ff */
[----:B------:R-:W-:Y:S02]  /*1d80*/  UIADD3.X UR33, UPT, UPT, UR5, 0x40004040, URZ, UP1, !UPT ;  /* 0x4000404005217890 */ /* 0x000fe40008ffe4ff */
[----:B------:R-:W-:Y:S02]  /*1d90*/  UIADD3.64 UR4, UPT, UPT, UR34, 0x2, URZ ;  /* 0x0000000222047897 */ /* 0x000fe4000fffe0ff */
[----:B------:R-:W-:Y:S02]  /*1da0*/  UIADD3.64 UR16, UPT, UPT, UR32, 0x2, URZ ;  /* 0x0000000220107897 */ /* 0x000fe4000fffe0ff */
[----:B------:R-:W-:Y:S02]  /*1db0*/  UIADD3.64 UR28, UPT, UPT, UR34, 0x4, URZ ;  /* 0x00000004221c7897 */ /* 0x000fe4000fffe0ff */
[----:B------:R-:W-:Y:S01]  /*1dc0*/  UIADD3.64 UR30, UPT, UPT, UR32, 0x4, URZ ;  /* 0x00000004201e7897 */ /* 0x000fe2000fffe0ff */
[----:B------:R-:W-:Y:S01]  /*1dd0*/  UMOV UR36, 0x0 ;  /* 0x0000000000247882 */ /* 0x000fe20000000000 */
[----:B------:R-:W-:Y:S01]  /*1de0*/  UMOV UR37, 0x8100490 ;  /* 0x0810049000257882 */ /* 0x000fe20000000000 */
[----:B------:R-:W-:Y:S01]  /*1df0*/  UMOV UR7, 0x40004040 ;  /* 0x4000404000077882 */ /* 0x000fe20000000000 */
[----:B------:R-:W-:Y:S01]  /*1e00*/  UMOV UR11, 0x40004040 ;  /* 0x40004040000b7882 */ /* 0x000fe20000000000 */
[----:B------:R-:W-:Y:S01]  /*1e10*/  UMOV UR38, 0x0 ;  /* 0x0000000000267882 */ /* 0x000fe20000000000 */
[----:B------:R-:W-:Y:S01]  /*1e20*/  UMOV UR39, 0x8100490 ;  /* 0x0810049000277882 */ /* 0x000fe20000000000 */
[----:B------:R-:W-:Y:S01]  /*1e30*/  UMOV UR40, 0x0 ;  /* 0x0000000000287882 */ /* 0x000fe20000000000 */
[----:B------:R-:W-:Y:S01]  /*1e40*/  UMOV UR41, 0x8100490 ;  /* 0x0810049000297882 */ /* 0x000fe20000000000 */
[----:B------:R2:W-:Y:S01]  /*1e50*/  UTCHMMA gdesc[UR6], gdesc[UR10], tmem[UR23], tmem[UR36], idesc[UR37], !UPT ;  /* 0x00ff240a060075ea */ /* 0x0005e2000f800017 */
[----:B------:R-:W-:Y:S01]  /*1e60*/  UMOV UR42, 0x0 ;  /* 0x00000000002a7882 */ /* 0x000fe20000000000 */
[----:B------:R-:W-:Y:S01]  /*1e70*/  UMOV UR43, 0x8100490 ;  /* 0x08100490002b7882 */ /* 0x000fe20000000000 */
[----:B------:R2:W-:Y:S01]  /*1e80*/  UTCHMMA gdesc[UR34], gdesc[UR32], tmem[UR23], tmem[UR38], idesc[UR39], UPT ;  /* 0x00ff2620220075ea */ /* 0x0005e2000b800017 */
[----:B------:R2:W-:Y:S01]  /*1e90*/  UTCHMMA gdesc[UR4], gdesc[UR16], tmem[UR23], tmem[UR40], idesc[UR41], UPT ;  /* 0x00ff2810040075ea */ /* 0x0005e2000b800017 */
[----:B------:R2:W-:Y:S01]  /*1ea0*/  UTCHMMA gdesc[UR28], gdesc[UR30], tmem[UR23], tmem[UR42], idesc[UR43], UPT ;  /* 0x00ff2a1e1c0075ea */ /* 0x0005e2000b800017 */
[----:B------:R-:W-:Y:S01]  /*1eb0*/  NOP ;  /* 0x0000000000007918 */ /* 0x000fe20000000000 */
.L_x_61:
[----:B------:R-:W-:Y:S01]  /*1ec0*/  ELECT P0, URZ, PT ;  /* 0x0000000000ff782f */ /* 0x000fe20003800000 */
[----:B--2---:R-:W-:Y:S01]  /*1ed0*/  UMOV UR4, UR12 ;  /* 0x0000000c00047c82 */ /* 0x004fe20008000000 */
[----:B------:R-:W-:Y:S02]  /*1ee0*/  UMOV UR5, URZ ;  /* 0x000000ff00057c82 */ /* 0x000fe40008000000 */
[----:B------:R-:W-:-:S13]  /*1ef0*/  ISETP.LT.U32.AND P0, PT, R36, 0x20, P0 ;  /* 0x000000202400780c */ /* 0x000fda0000701070 */
[----:B------:R-:W-:Y:S01]  /*1f00*/  VOTEU.ANY UP0, P0 ;  /* 0x0000000000ff7886 */ /* 0x000fe20000000100 */
[----:B------:R-:W-:Y:S01]  /*1f10*/  VOTEU.ANY UP1, P0 ;  /* 0x0000000000ff7886 */ /* 0x000fe20000020100 */
[----:B------:R-:W-:-:S03]  /*1f20*/  ISETP.GE.U32.AND P0, PT, R6, 0x41, PT ;  /* 0x000000410600780c */ /* 0x000fc60003f06070 */
[----:B------:R-:W-:Y:S02]  /*1f30*/  @UP0 UMOV UR4, UR4 ;  /* 0x0000000400040c82 */ /* 0x000fe40008000000 */
[----:B------:R2:W-:Y:S01]  /*1f40*/  @UP1 UTCBAR [UR4], URZ ;  /* 0x000000ff040013e9 */ /* 0x0005e200080000ff */
[----:B------:R-:W-:Y:S06]  /*1f50*/  BAR.SYNC.DEFER_BLOCKING 0x0 ;  /* 0x0000000000007b1d */ /* 0x000fec0000010000 */
[----:B------:R-:W3:Y:S02]  /*1f60*/  SYNCS.PHASECHK.TRANS64.TRYWAIT P1, [UR8+0x18020], RZ ;  /* 0x018020ffff0075a7 */ /* 0x000ee40008021108 */
[----:B--23--:R-:W-:Y:S05]  /*1f70*/  @!P1 BRA `(.L_x_62) ;  /* 0x0000000c00409947 */ /* 0x00cfea0003800000 */
.L_x_79:
[----:B------:R-:W-:Y:S01]  /*1f80*/  UMOV UR4, URZ ;  /* 0x000000ff00047c82 */ /* 0x000fe20008000000 */
[----:B------:R-:W-:Y:S05]  /*1f90*/  @!P0 BRA `(.L_x_59) ;  /* 0x0000000400588947 */ /* 0x000fea0003800000 */
[----:B------:R-:W2:Y:S01]  /*1fa0*/  LDCU UR29, c[0x0][0x3a0] ;  /* 0x00007400ff1d77ac */ /* 0x000ea20008000800 */
[----:B------:R-:W-:Y:S01]  /*1fb0*/  UMOV UR9, 0x1 ;  /* 0x0000000100097882 */ /* 0x000fe20000000000 */
[----:B------:R-:W-:-:S05]  /*1fc0*/  UMOV UR14, 0x40 ;  /* 0x00000040000e7882 */ /* 0x000fca0000000000 */
.L_x_66:
[----:B------:R-:W-:Y:S01]  /*1fd0*/  BAR.SYNC.DEFER_BLOCKING 0x0 ;  /* 0x0000000000007b1d */ /* 0x000fe20000010000 */
[----:B------:R-:W-:Y:S01]  /*1fe0*/  ULEA UR28, UR9, UR8, 0x3 ;  /* 0x00000008091c7291 */ /* 0x000fe2000f8e18ff */
[----:B------:R-:W-:Y:S01]  /*1ff0*/  @!P3 IMAD.MOV.U32 R2, RZ, RZ, 0x6000 ;  /* 0x00006000ff02b424 */ /* 0x000fe200078e00ff */
[----:B------:R-:W-:Y:S01]  /*2000*/  ELECT P1, URZ, PT ;  /* 0x0000000000ff782f */ /* 0x000fe20003820000 */
[----:B------:R-:W-:-:S03]  /*2010*/  ULEA UR12, UR9, UR8, 0xe ;  /* 0x00000008090c7291 */ /* 0x000fc6000f8e70ff */
[----:B------:R-:W-:Y:S02]  /*2020*/  ISETP.LT.U32.AND P1, PT, R36, 0x20, P1 ;  /* 0x000000202400780c */ /* 0x000fe40000f21070 */
[----:B------:R-:W-:Y:S01]  /*2030*/  ELECT P0, URZ, PT ;  /* 0x0000000000ff782f */ /* 0x000fe20003800000 */
[----:B------:R-:W-:-:S03]  /*2040*/  ULEA UR16, UR9, UR8, 0xd ;  /* 0x0000000809107291 */ /* 0x000fc6000f8e68ff */
[----:B------:R-:W-:Y:S01]  /*2050*/  ISETP.LT.U32.AND P0, PT, R36, 0x20, P0 ;  /* 0x000000202400780c */ /* 0x000fe20000701070 */
[----:B------:R-:W-:Y:S01]  /*2060*/  UMOV UR18, UR14 ;  /* 0x0000000e00127c82 */ /* 0x000fe20008000000 */
[----:B------:R-:W-:Y:S02]  /*2070*/  UIADD3 UR16, UPT, UPT, UR16, 0x10000, URZ ;  /* 0x0001000010107890 */ /* 0x000fe4000fffe0ff */
[----:B------:R-:W-:-:S03]  /*2080*/  USHF.L.U32 UR5, UR4, 0x1f, URZ ;  /* 0x0000001f04057899 */ /* 0x000fc600080006ff */
[----:B------:R-:W-:Y:S01]  /*2090*/  VOTEU.ANY UP0, P1 ;  /* 0x0000000000ff7886 */ /* 0x000fe20000800100 */
[----:B------:R3:W-:Y:S01]  /*20a0*/  @!P3 SYNCS.ARRIVE.TRANS64 RZ, [UR28+0x18000], R2 ;  /* 0x01800002ffffb9a7 */ /* 0x0007e2000800001c */
[----:B------:R4:W-:Y:S06]  /*20b0*/  MEMBAR.ALL.CTA ;  /* 0x0000000000007992 */ /* 0x0009ec0000008000 */
[----:B----4-:R-:W4:Y:S01]  /*20c0*/  FENCE.VIEW.ASYNC.S ;  /* 0x00000000000073c6 */ /* 0x010f220000000000 */
[----:B------:R-:W-:Y:S01]  /*20d0*/  @UP0 UIADD3 UR13, UPT, UPT, UR28, 0x18000, URZ ;  /* 0x000180001c0d0890 */ /* 0x000fe2000fffe0ff */
[----:B----4-:R-:W-:Y:S01]  /*20e0*/  VOTEU.ANY UP0, P1 ;  /* 0x0000000000ff7886 */ /* 0x010fe20000800100 */
[----:B------:R-:W-:Y:S01]  /*20f0*/  VOTEU.ANY UP1, P0 ;  /* 0x0000000000ff7886 */ /* 0x000fe20000020100 */
[----:B---3--:R-:W-:-:S04]  /*2100*/  IMAD.U32 R2, RZ, RZ, UR5 ;  /* 0x00000005ff027e24 */ /* 0x008fc8000f8e00ff */
[----:B------:R-:W-:Y:S01]  /*2110*/  @UP1 UIADD3 UR17, UPT, UPT, UR28, 0x18000, URZ ;  /* 0x000180001c111890 */ /* 0x000fe2000fffe0ff */
[----:B------:R-:W-:Y:S01]  /*2120*/  VOTEU.ANY UP1, P0 ;  /* 0x0000000000ff7886 */ /* 0x000fe20000020100 */
[----:B------:R-:W-:Y:S06]  /*2130*/  BAR.SYNC.DEFER_BLOCKING 0x0 ;  /* 0x0000000000007b1d */ /* 0x000fec0000010000 */
[----:B------:R3:W-:Y:S01]  /*2140*/  @UP0 UTMALDG.2D [UR12], [UR24] ;  /* 0x0000000c180005b4 */ /* 0x0007e20008008000 */
[----:B------:R-:W-:Y:S01]  /*2150*/  UISETP.NE.U32.AND UP0, UPT, UR22, URZ, UPT ;  /* 0x000000ff1600728c */ /* 0x000fe2000bf05070 */
[----:B------:R-:W-:Y:S06]  /*2160*/  BAR.SYNC.DEFER_BLOCKING 0x0 ;  /* 0x0000000000007b1d */ /* 0x000fec0000010000 */
[----:B------:R3:W-:Y:S02]  /*2170*/  @UP1 UTMALDG.2D [UR16], [UR26] ;  /* 0x000000101a0015b4 */ /* 0x0007e40008008000 */
[----:B------:R-:W-:Y:S06]  /*2180*/  BAR.SYNC.DEFER_BLOCKING 0x0 ;  /* 0x0000000000007b1d */ /* 0x000fec0000010000 */
[----:B------:R-:W4:Y:S02]  /*2190*/  SYNCS.PHASECHK.TRANS64.TRYWAIT P0, [UR28+0x18000], R2 ;  /* 0x01800002ff0075a7 */ /* 0x000f24000800111c */
[----:B---34-:R-:W-:Y:S05]  /*21a0*/  @!P0 BRA `(.L_x_63) ;  /* 0x0000000800c08947 */ /* 0x018fea0003800000 */
.L_x_80:
        /* <DEDUP_REMOVED lines=11> */
[----:B------:R-:W-:Y:S02]  /*2260*/  UIADD3 UR6, UP0, UPT, UR16, 0x2, URZ ;  /* 0x0000000210067890 */ /* 0x000fe4000ff1e0ff */
[----:B------:R-:W-:Y:S02]  /*2270*/  UIADD3 UR32, UP1, UPT, UR30, 0x2, URZ ;  /* 0x000000021e207890 */ /* 0x000fe4000ff3e0ff */
[----:B------:R-:W-:Y:S02]  /*2280*/  UIADD3 UR34, UP2, UPT, UR16, 0x4, URZ ;  /* 0x0000000410227890 */ /* 0x000fe4000ff5e0ff */
[----:B------:R-:W-:Y:S02]  /*2290*/  UIADD3 UR36, UP3, UPT, UR30, 0x4, URZ ;  /* 0x000000041e247890 */ /* 0x000fe4000ff7e0ff */
[----:B------:R-:W-:-:S02]  /*22a0*/  UIADD3.X UR7, UPT, UPT, UR17, URZ, URZ, UP0, !UPT ;  /* 0x000000ff11077290 */ /* 0x000fc400087fe4ff */
[----:B------:R-:W-:Y:S02]  /*22b0*/  UIADD3.X UR33, UPT, UPT, UR31, URZ, URZ, UP1, !UPT ;  /* 0x000000ff1f217290 */ /* 0x000fe40008ffe4ff */
[----:B------:R-:W-:Y:S02]  /*22c0*/  UIADD3.X UR35, UPT, UPT, UR17, URZ, URZ, UP2, !UPT ;  /* 0x000000ff11237290 */ /* 0x000fe400097fe4ff */
[----:B------:R-:W-:Y:S01]  /*22d0*/  UIADD3.X UR37, UPT, UPT, UR31, URZ, URZ, UP3, !UPT ;  /* 0x000000ff1f257290 */ /* 0x000fe20009ffe4ff */
        /* <DEDUP_REMOVED lines=8> */
[----:B------:R3:W-:Y:S01]  /*2360*/  UTCHMMA gdesc[UR10], gdesc[UR12], tmem[UR23], tmem[UR38], idesc[UR39], UPT ;  /* 0x00ff260c0a0075ea */ /* 0x0007e2000b800017 */
[----:B------:R-:W-:Y:S01]  /*2370*/  UMOV UR44, 0x0 ;  /* 0x00000000002c7882 */ /* 0x000fe20000000000 */
[----:B------:R-:W-:Y:S01]  /*2380*/  UMOV UR45, 0x8100490 ;  /* 0x08100490002d7882 */ /* 0x000fe20000000000 */
[----:B------:R3:W-:Y:S01]  /*2390*/  UTCHMMA gdesc[UR16], gdesc[UR30], tmem[UR23], tmem[UR40], idesc[UR41], UPT ;  /* 0x00ff281e100075ea */ /* 0x0007e2000b800017 */
[----:B------:R3:W-:Y:S01]  /*23a0*/  UTCHMMA gdesc[UR6], gdesc[UR32], tmem[UR23], tmem[UR42], idesc[UR43], UPT ;  /* 0x00ff2a20060075ea */ /* 0x0007e2000b800017 */
[----:B------:R3:W-:Y:S01]  /*23b0*/  UTCHMMA gdesc[UR34], gdesc[UR36], tmem[UR23], tmem[UR44], idesc[UR45], UPT ;  /* 0x00ff2c24220075ea */ /* 0x0007e2000b800017 */
[----:B------:R-:W-:Y:S01]  /*23c0*/  NOP ;  /* 0x0000000000007918 */ /* 0x000fe20000000000 */
.L_x_64:
[----:B------:R-:W-:Y:S01]  /*23d0*/  ELECT P0, URZ, PT ;  /* 0x0000000000ff782f */ /* 0x000fe20003800000 */
[----:B---3--:R-:W-:-:S03]  /*23e0*/  UIADD3 UR6, UPT, UPT, UR28, 0x18020, URZ ;  /* 0x000180201c067890 */ /* 0x008fc6000fffe0ff */
[----:B------:R-:W-:Y:S01]  /*23f0*/  ISETP.LT.U32.AND P0, PT, R36, 0x20, P0 ;  /* 0x000000202400780c */ /* 0x000fe20000701070 */
[----:B------:R-:W-:-:S12]  /*2400*/  UMOV UR7, URZ ;  /* 0x000000ff00077c82 */ /* 0x000fd80008000000 */
[----:B------:R-:W-:Y:S01]  /*2410*/  VOTEU.ANY UP0, P0 ;  /* 0x0000000000ff7886 */ /* 0x000fe20000000100 */
[----:B------:R-:W-:-:S04]  /*2420*/  VOTEU.ANY UP1, P0 ;  /* 0x0000000000ff7886 */ /* 0x000fc80000020100 */
[----:B------:R-:W-:Y:S02]  /*2430*/  @UP0 UMOV UR6, UR6 ;  /* 0x0000000600060c82 */ /* 0x000fe40008000000 */
[----:B------:R3:W-:Y:S01]  /*2440*/  @UP1 UTCBAR [UR6], URZ ;  /* 0x000000ff060013e9 */ /* 0x0007e200080000ff */
[----:B------:R-:W-:Y:S06]  /*2450*/  BAR.SYNC.DEFER_BLOCKING 0x0 ;  /* 0x0000000000007b1d */ /* 0x000fec0000010000 */
[----:B------:R-:W4:Y:S02]  /*2460*/  SYNCS.PHASECHK.TRANS64.TRYWAIT P0, [UR28+0x18020], R2 ;  /* 0x01802002ff0075a7 */ /* 0x000f24000800111c */
[----:B---34-:R-:W-:Y:S05]  /*2470*/  @!P0 BRA `(.L_x_65) ;  /* 0x0000000800188947 */ /* 0x018fea0003800000 */
.L_x_81:
[----:B------:R-:W-:Y:S02]  /*2480*/  UIADD3 UR9, UPT, UPT, UR9, 0x1, URZ ;  /* 0x0000000109097890 */ /* 0x000fe4000fffe0ff */
[----:B------:R-:W-:Y:S02]  /*2490*/  UIADD3 UR14, UPT, UPT, UR14, 0x40, URZ ;  /* 0x000000400e0e7890 */ /* 0x000fe4000fffe0ff */
[----:B------:R-:W-:-:S04]  /*24a0*/  UISETP.NE.U32.AND UP0, UPT, UR9, 0x4, UPT ;  /* 0x000000040900788c */ /* 0x000fc8000bf05070 */
[----:B------:R-:W-:Y:S02]  /*24b0*/  USEL UR5, URZ, 0x1, UP0 ;  /* 0x00000001ff057887 */ /* 0x000fe40008000000 */
[----:B------:R-:W-:Y:S02]  /*24c0*/  USEL UR9, UR9, URZ, UP0 ;  /* 0x000000ff09097287 */ /* 0x000fe40008000000 */
[----:B--2---:R-:W-:Y:S02]  /*24d0*/  UISETP.GE.AND UP0, UPT, UR14, UR29, UPT ;  /* 0x0000001d0e00728c */ /* 0x004fe4000bf06270 */
[----:B------:R-:W-:-:S07]  /*24e0*/  ULOP3.LUT UR4, UR4, UR5, URZ, 0x3c, !UPT ;  /* 0x0000000504047292 */ /* 0x000fce000f8e3cff */
[----:B------:R-:W-:Y:S05]  /*24f0*/  BRA.U !UP0, `(.L_x_66) ;  /* 0xfffffff908b47547 */ /* 0x000fea000b83ffff */
.L_x_59:
[----:B---34-:R-:W-:Y:S06]  /*2500*/  BAR.SYNC.DEFER_BLOCKING 0x0 ;  /* 0x0000000000007b1d */ /* 0x018fec0000010000 */
[----:B------:R-:W-:Y:S04]  /*2510*/  BSSY.RECONVERGENT B5, `(.L_x_67) ;  /* 0x0000004000057945 */ /* 0x000fe80003800200 */
[----:B------:R-:W-:Y:S05]  /*2520*/  @P3 BRA `(.L_x_68) ;  /* 0x0000000000083947 */ /* 0x000fea0003800000 */
[----:B------:R-:W2:Y:S02]  /*2530*/  SYNCS.CCTL.IV [UR8+0x18000] ;  /* 0x01800000ff0079b1 */ /* 0x000ea40008000008 */
[----:B--2---:R-:W2:Y:S02]  /*2540*/  SYNCS.CCTL.IV [UR8+0x18020] ;  /* 0x01802000ff0079b1 */ /* 0x004ea40008000008 */
.L_x_68:
[----:B------:R-:W-:Y:S05]  /*2550*/  BSYNC.RECONVERGENT B5 ;  /* 0x0000000000057941 */ /* 0x000fea0003800200 */
.L_x_67:
[----:B--2---:R-:W-:Y:S06]  /*2560*/  BAR.SYNC.DEFER_BLOCKING 0x0 ;  /* 0x0000000000007b1d */ /* 0x004fec0000010000 */
[----:B------:R-:W-:Y:S04]  /*2570*/  BSSY.RECONVERGENT B5, `(.L_x_69) ;  /* 0x0000004000057945 */ /* 0x000fe80003800200 */
[----:B------:R-:W-:Y:S05]  /*2580*/  @P3 BRA `(.L_x_70) ;  /* 0x0000000000083947 */ /* 0x000fea0003800000 */
[----:B------:R-:W2:Y:S02]  /*2590*/  SYNCS.CCTL.IV [UR8+0x18008] ;  /* 0x01800800ff0079b1 */ /* 0x000ea40008000008 */
[----:B--2---:R-:W2:Y:S02]  /*25a0*/  SYNCS.CCTL.IV [UR8+0x18028] ;  /* 0x01802800ff0079b1 */ /* 0x004ea40008000008 */
.L_x_70:
[----:B------:R-:W-:Y:S05]  /*25b0*/  BSYNC.RECONVERGENT B5 ;  /* 0x0000000000057941 */ /* 0x000fea0003800200 */
.L_x_69:
[----:B--2---:R-:W-:Y:S06]  /*25c0*/  BAR.SYNC.DEFER_BLOCKING 0x0 ;  /* 0x0000000000007b1d */ /* 0x004fec0000010000 */
[----:B------:R-:W-:Y:S04]  /*25d0*/  BSSY.RECONVERGENT B5, `(.L_x_71) ;  /* 0x0000004000057945 */ /* 0x000fe80003800200 */
[----:B------:R-:W-:Y:S05]  /*25e0*/  @P3 BRA `(.L_x_72) ;  /* 0x0000000000083947 */ /* 0x000fea0003800000 */
[----:B------:R-:W2:Y:S02]  /*25f0*/  SYNCS.CCTL.IV [UR8+0x18010] ;  /* 0x01801000ff0079b1 */ /* 0x000ea40008000008 */
[----:B--2---:R-:W2:Y:S02]  /*2600*/  SYNCS.CCTL.IV [UR8+0x18030] ;  /* 0x01803000ff0079b1 */ /* 0x004ea40008000008 */
.L_x_72:
[----:B------:R-:W-:Y:S05]  /*2610*/  BSYNC.RECONVERGENT B5 ;  /* 0x0000000000057941 */ /* 0x000fea0003800200 */
.L_x_71:
[----:B--2---:R-:W-:Y:S06]  /*2620*/  BAR.SYNC.DEFER_BLOCKING 0x0 ;  /* 0x0000000000007b1d */ /* 0x004fec0000010000 */
[----:B------:R-:W-:Y:S04]  /*2630*/  BSSY.RECONVERGENT B5, `(.L_x_73) ;  /* 0x0000004000057945 */ /* 0x000fe80003800200 */
[----:B------:R-:W-:Y:S05]  /*2640*/  @P3 BRA `(.L_x_74) ;  /* 0x0000000000083947 */ /* 0x000fea0003800000 */
[----:B------:R-:W2:Y:S02]  /*2650*/  SYNCS.CCTL.IV [UR8+0x18018] ;  /* 0x01801800ff0079b1 */ /* 0x000ea40008000008 */
[----:B--2---:R-:W2:Y:S02]  /*2660*/  SYNCS.CCTL.IV [UR8+0x18038] ;  /* 0x01803800ff0079b1 */ /* 0x004ea40008000008 */
.L_x_74:
[----:B------:R-:W-:Y:S05]  /*2670*/  BSYNC.RECONVERGENT B5 ;  /* 0x0000000000057941 */ /* 0x000fea0003800200 */
.L_x_73:
[----:B------:R-:W-:Y:S01]  /*2680*/  USHF.L.U32 UR4, UR22, 0x15, URZ ;  /* 0x0000001516047899 */ /* 0x000fe200080006ff */
[C---:B------:R-:W-:Y:S01]  /*2690*/  IMAD.SHL.U32 R2, R0.reuse, 0x10, RZ ;  /* 0x0000001000027824 */ /* 0x040fe200078e00ff */
[----:B------:R-:W-:Y:S01]  /*26a0*/  USHF.L.U32 UR22, UR22, 0x3, URZ ;  /* 0x0000000316167899 */ /* 0x000fe200080006ff */
[----:B------:R-:W-:Y:S01]  /*26b0*/  SHF.R.U32.HI R3, RZ, 0x1, R0 ;  /* 0x00000001ff037819 */ /* 0x000fe20000011600 */
[----:B------:R-:W-:Y:S01]  /*26c0*/  ULOP3.LUT UR4, UR4, 0x600000, URZ, 0xc0, !UPT ;  /* 0x0060000004047892 */ /* 0x000fe2000f8ec0ff */
[----:B------:R-:W-:Y:S01]  /*26d0*/  IMAD.SHL.U32 R0, R0, 0x80, RZ ;  /* 0x0000008000007824 */ /* 0x000fe200078e00ff */
[----:B------:R-:W-:Y:S01]  /*26e0*/  ULOP3.LUT UR22, UR22, 0x20, URZ, 0xc0, !UPT ;  /* 0x0000002016167892 */ /* 0x000fe2000f8ec0ff */
[----:B------:R-:W-:Y:S02]  /*26f0*/  LOP3.LUT R2, R2, 0x70, RZ, 0xc0, !PT ;  /* 0x0000007002027812 */ /* 0x000fe400078ec0ff */
[----:B------:R-:W-:Y:S01]  /*2700*/  ELECT P0, URZ, PT ;  /* 0x0000000000ff782f */ /* 0x000fe20003800000 */
[----:B------:R-:W-:Y:S01]  /*2710*/  UIADD3 UR4, UPT, UPT, UR22, UR4, UR23 ;  /* 0x0000000416047290 */ /* 0x000fe2000fffe017 */
[----:B------:R-:W-:Y:S01]  /*2720*/  LOP3.LUT R3, R2, 0x40, R3, 0x78, !PT ;  /* 0x0000004002037812 */ /* 0x000fe200078e7803 */
[----:B------:R-:W-:Y:S01]  /*2730*/  UMOV UR9, UR19 ;  /* 0x0000001300097c82 */ /* 0x000fe20008000000 */
[----:B------:R-:W-:Y:S01]  /*2740*/  ISETP.LT.U32.AND P0, PT, R36, 0x20, P0 ;  /* 0x000000202400780c */ /* 0x000fe20000701070 */
[----:B------:R-:W-:Y:S01]  /*2750*/  UMOV UR10, UR15 ;  /* 0x0000000f000a7c82 */ /* 0x000fe20008000000 */
[----:B------:R-:W-:-:S04]  /*2760*/  LOP3.LUT R0, R3, 0x3f80, R0, 0xf8, !PT ;  /* 0x00003f8003007812 */ /* 0x000fc800078ef800 */
[----:B-----5:R-:W3:Y:S01]  /*2770*/  LDTM.x32 R4, tmem[UR4] ;  /* 0x00000004000479ee */ /* 0x020ee200082c0000 */
[C---:B------:R-:W-:Y:S01]  /*2780*/  LOP3.LUT R2, R0.reuse, 0x10, RZ, 0x3c, !PT ;  /* 0x0000001000027812 */ /* 0x040fe200078e3cff */
[----:B------:R-:W-:Y:S01]  /*2790*/  NOP ;  /* 0x0000000000007918 */ /* 0x000fe20000000000 */
[----:B------:R-:W-:-:S04]  /*27a0*/  LOP3.LUT R3, R0, 0x20, RZ, 0x3c, !PT ;  /* 0x0000002000037812 */ /* 0x000fc800078e3cff */
[----:B---3--:R-:W-:Y:S01]  /*27b0*/  VOTEU.ANY UP1, P0 ;  /* 0x0000000000ff7886 */ /* 0x008fe20000020100 */
[----:B------:R-:W-:Y:S01]  /*27c0*/  VOTEU.ANY UP0, P0 ;  /* 0x0000000000ff7886 */ /* 0x000fe20000000100 */
[----:B------:R-:W-:Y:S02]  /*27d0*/  F2FP.BF16.F32.PACK_AB R4, R5, R4 ;  /* 0x000000040504723e */ /* 0x000fe400000010ff */
[----:B------:R-:W-:Y:S02]  /*27e0*/  F2FP.BF16.F32.PACK_AB R5, R7, R6 ;  /* 0x000000060705723e */ /* 0x000fe400000010ff */
[----:B------:R-:W-:Y:S02]  /*27f0*/  F2FP.BF16.F32.PACK_AB R12, R13, R12 ;  /* 0x0000000c0d0c723e */ /* 0x000fe400000010ff */
[----:B------:R-:W-:Y:S02]  /*2800*/  F2FP.BF16.F32.PACK_AB R6, R9, R8 ;  /* 0x000000080906723e */ /* 0x000fe400000010ff */
[----:B------:R-:W-:-:S02]  /*2810*/  F2FP.BF16.F32.PACK_AB R7, R11, R10 ;  /* 0x0000000a0b07723e */ /* 0x000fc400000010ff */
[----:B------:R-:W-:Y:S02]  /*2820*/  F2FP.BF16.F32.PACK_AB R13, R15, R14 ;  /* 0x0000000e0f0d723e */ /* 0x000fe400000010ff */
[----:B------:R-:W-:Y:S01]  /*2830*/  F2FP.BF16.F32.PACK_AB R20, R21, R20 ;  /* 0x000000141514723e */ /* 0x000fe200000010ff */
[----:B--2---:R2:W-:Y:S01]  /*2840*/  STS.128 [R0+UR8], R4 ;  /* 0x0000000400007988 */ /* 0x0045e20008000c08 */
[----:B------:R-:W-:Y:S02]  /*2850*/  F2FP.BF16.F32.PACK_AB R14, R17, R16 ;  /* 0x00000010110e723e */ /* 0x000fe400000010ff */
[----:B------:R-:W-:Y:S02]  /*2860*/  F2FP.BF16.F32.PACK_AB R15, R19, R18 ;  /* 0x00000012130f723e */ /* 0x000fe400000010ff */
[----:B------:R-:W-:Y:S02]  /*2870*/  F2FP.BF16.F32.PACK_AB R21, R23, R22 ;  /* 0x000000161715723e */ /* 0x000fe400000010ff */
[----:B------:R-:W-:Y:S01]  /*2880*/  F2FP.BF16.F32.PACK_AB R28, R29, R28 ;  /* 0x0000001c1d1c723e */ /* 0x000fe200000010ff */
[----:B------:R2:W-:Y:S01]  /*2890*/  STS.128 [R2+UR8], R12 ;  /* 0x0000000c02007988 */ /* 0x0005e20008000c08 */
[----:B------:R-:W-:-:S02]  /*28a0*/  F2FP.BF16.F32.PACK_AB R22, R25, R24 ;  /* 0x000000181916723e */ /* 0x000fc400000010ff */
[----:B------:R-:W-:Y:S02]  /*28b0*/  F2FP.BF16.F32.PACK_AB R23, R27, R26 ;  /* 0x0000001a1b17723e */ /* 0x000fe400000010ff */
[----:B------:R-:W-:Y:S02]  /*28c0*/  F2FP.BF16.F32.PACK_AB R29, R31, R30 ;  /* 0x0000001e1f1d723e */ /* 0x000fe400000010ff */
[----:B------:R-:W-:Y:S01]  /*28d0*/  F2FP.BF16.F32.PACK_AB R30, R33, R32 ;  /* 0x00000020211e723e */ /* 0x000fe200000010ff */
[----:B------:R2:W-:Y:S01]  /*28e0*/  STS.128 [R3+UR8], R20 ;  /* 0x0000001403007988 */ /* 0x0005e20008000c08 */
[----:B------:R-:W-:Y:S02]  /*28f0*/  F2FP.BF16.F32.PACK_AB R31, R35, R34 ;  /* 0x00000022231f723e */ /* 0x000fe400000010ff */
[----:B------:R-:W-:-:S05]  /*2900*/  LOP3.LUT R8, R0, 0x30, RZ, 0x3c, !PT ;  /* 0x0000003000087812 */ /* 0x000fca00078e3cff */
[----:B------:R2:W-:Y:S01]  /*2910*/  STS.128 [R8+UR8], R28 ;  /* 0x0000001c08007988 */ /* 0x0005e20008000c08 */
[----:B------:R3:W-:Y:S06]  /*2920*/  MEMBAR.ALL.CTA ;  /* 0x0000000000007992 */ /* 0x0007ec0000008000 */
[----:B---3--:R-:W3:Y:S02]  /*2930*/  FENCE.VIEW.ASYNC.S ;  /* 0x00000000000073c6 */ /* 0x008ee40000000000 */
[----:B---3--:R-:W-:Y:S06]  /*2940*/  BAR.SYNC.DEFER_BLOCKING 0x0 ;  /* 0x0000000000007b1d */ /* 0x008fec0000010000 */
[----:B------:R2:W-:Y:S01]  /*2950*/  @UP1 UTMASTG.2D [UR8], [UR20] ;  /* 0x00000008140013b5 */ /* 0x0005e20008008000 */
[----:B------:R0:W-:Y:S01]  /*2960*/  UTMACMDFLUSH ;  /* 0x00000000000079b7 */ /* 0x0001e20000000000 */
[----:B------:R-:W-:-:S04]  /*2970*/  DEPBAR.LE SB0, 0x0 ;  /* 0x000080000000791a */ /* 0x000fc80000000000 */
[----:B------:R-:W-:Y:S08]  /*2980*/  BAR.SYNC.DEFER_BLOCKING 0x0 ;  /* 0x0000000000007b1d */ /* 0x000ff00000010000 */
[----:B------:R-:W-:Y:S06]  /*2990*/  BAR.SYNC.DEFER_BLOCKING 0x0 ;  /* 0x0000000000007b1d */ /* 0x000fec0000010000 */
[----:B--2---:R-:W-:Y:S05]  /*29a0*/  @P2 BRA `(.L_x_75) ;  /* 0x0000000000a02947 */ /* 0x004fea0003800000 */
[----:B------:R-:W2:Y:S01]  /*29b0*/  S2UR UR5, SR_CgaCtaId ;  /* 0x00000000000579c3 */ /* 0x000ea20000008800 */
[----:B------:R-:W-:Y:S01]  /*29c0*/  NOP ;  /* 0x0000000000007918 */ /* 0x000fe20000000000 */
[----:B------:R-:W-:Y:S01]  /*29d0*/  UMOV UR4, 0x50 ;  /* 0x0000005000047882 */ /* 0x000fe20000000000 */
[----:B------:R-:W-:Y:S02]  /*29e0*/  IMAD.U32 R0, RZ, RZ, UR23 ;  /* 0x00000017ff007e24 */ /* 0x000fe4000f8e00ff */
[----:B------:R-:W-:Y:S02]  /*29f0*/  IMAD.MOV.U32 R3, RZ, RZ, 0x3 ;  /* 0x00000003ff037424 */ /* 0x000fe400078e00ff */
[----:B------:R-:W-:Y:S01]  /*2a00*/  IMAD.MOV.U32 R7, RZ, RZ, 0x1 ;  /* 0x00000001ff077424 */ /* 0x000fe200078e00ff */
[----:B------:R-:W-:-:S04]  /*2a10*/  LOP3.LUT R0, R0, 0xffff, RZ, 0xc0, !PT ;  /* 0x0000ffff00007812 */ /* 0x000fc800078ec0ff */
[----:B------:R-:W-:-:S05]  /*2a20*/  SHF.R.U32.HI R0, RZ, 0x5, R0 ;  /* 0x00000005ff007819 */ /* 0x000fca0000011600 */
[----:B------:R-:W-:Y:S01]  /*2a30*/  VIADD R2, R0, 0x10 ;  /* 0x0000001000027836 */ /* 0x000fe20000000000 */
[----:B------:R-:W-:Y:S01]  /*2a40*/  SHF.L.U32 R0, R3, R0, RZ ;  /* 0x0000000003007219 */ /* 0x000fe200000006ff */
[----:B--2---:R-:W-:-:S03]  /*2a50*/  ULEA UR6, UR5, UR4, 0x18 ;  /* 0x0000000405067291 */ /* 0x004fc6000f8ec0ff */
[----:B------:R-:W-:-:S04]  /*2a60*/  SHF.L.U32 R3, R7, R2, RZ ;  /* 0x0000000207037219 */ /* 0x000fc800000006ff */
[----:B------:R-:W-:Y:S02]  /*2a70*/  LOP3.LUT R0, R3, R0, RZ, 0xfc, !PT ;  /* 0x0000000003007212 */ /* 0x000fe400078efcff */
[----:B------:R-:W2:Y:S02]  /*2a80*/  LDS R5, [UR6] ;  /* 0x00000006ff057984 */ /* 0x000ea40008000800 */
[C---:B------:R-:W-:Y:S02]  /*2a90*/  LOP3.LUT R2, R0.reuse, 0xffff, RZ, 0xc0, !PT ;  /* 0x0000ffff00027812 */ /* 0x040fe400078ec0ff */
[----:B--2---:R-:W-:-:S04]  /*2aa0*/  LOP3.LUT R3, R0, 0xffff, R5, 0x80, !PT ;  /* 0x0000ffff00037812 */ /* 0x004fc800078e8005 */
[----:B------:R-:W-:-:S13]  /*2ab0*/  ISETP.NE.AND P0, PT, R3, R2, PT ;  /* 0x000000020300720c */ /* 0x000fda0003f05270 */
[----:B------:R-:W-:Y:S05]  /*2ac0*/  @P0 BRA `(.L_x_76) ;  /* 0x0000000000500947 */ /* 0x000fea0003800000 */
[----:B------:R-:W-:Y:S02]  /*2ad0*/  SHF.R.U32.HI R5, RZ, 0x10, R5 ;  /* 0x00000010ff057819 */ /* 0x000fe40000011605 */
[----:B------:R-:W-:-:S04]  /*2ae0*/  SHF.R.U32.HI R2, RZ, 0x10, R0 ;  /* 0x00000010ff027819 */ /* 0x000fc80000011600 */
[----:B------:R-:W-:-:S04]  /*2af0*/  LOP3.LUT R5, R5, R2, RZ, 0xc0, !PT ;  /* 0x0000000205057212 */ /* 0x000fc800078ec0ff */
[----:B------:R-:W-:-:S13]  /*2b00*/  ISETP.NE.AND P0, PT, R5, R2, PT ;  /* 0x000000020500720c */ /* 0x000fda0003f05270 */
[----:B------:R-:W-:Y:S05]  /*2b10*/  @P0 BRA `(.L_x_77) ;  /* 0x0000000000300947 */ /* 0x000fea0003800000 */
[----:B------:R-:W-:Y:S01]  /*2b20*/  R2UR UR4, R0 ;  /* 0x00000000000472ca */ /* 0x000fe200000e0000 */
[----:B------:R-:W-:Y:S01]  /*2b30*/  VOTEU.ANY UR5, UPT, PT ;  /* 0x0000000000057886 */ /* 0x000fe200038e0100 */
[----:B------:R-:W2:Y:S01]  /*2b40*/  S2R R0, SR_LANEID ;  /* 0x0000000000007919 */ /* 0x000ea20000000000 */
[----:B------:R-:W-:-:S10]  /*2b50*/  UFLO.U32 UR5, UR5 ;  /* 0x00000005000572bd */ /* 0x000fd400080e0000 */
[----:B------:R-:W-:-:S06]  /*2b60*/  ULOP3.LUT UR4, URZ, UR4, URZ, 0x33, !UPT ;  /* 0x00000004ff047292 */ /* 0x000fcc000f8e33ff */
[----:B------:R-:W-:-:S04]  /*2b70*/  IMAD.U32 R2, RZ, RZ, UR4 ;  /* 0x00000004ff027e24 */ /* 0x000fc8000f8e00ff */
[----:B------:R-:W3:Y:S02]  /*2b80*/  REDUX UR7, R2 ;  /* 0x00000000020773c4 */ /* 0x000ee40000000000 */
[----:B------:R4:W-:Y:S01]  /*2b90*/  UTCATOMSWS.AND URZ, UR4 ;  /* 0x0000000400ff79e3 */ /* 0x0009e20008000000 */
[----:B--2---:R-:W-:Y:S01]  /*2ba0*/  ISETP.EQ.U32.AND P0, PT, R0, UR5, PT ;  /* 0x0000000500007c0c */ /* 0x004fe2000bf02070 */
[----:B---3--:R-:W-:-:S12]  /*2bb0*/  IMAD.U32 R0, RZ, RZ, UR7 ;  /* 0x00000007ff007e24 */ /* 0x008fd8000f8e00ff */
[----:B------:R4:W-:Y:S01]  /*2bc0*/  @P0 ATOMS.AND RZ, [UR6], R0 ;  /* 0x00000000ffff098c */ /* 0x0009e2000a800006 */
[----:B------:R-:W-:Y:S05]  /*2bd0*/  BRA `(.L_x_75) ;  /* 0x0000000000147947 */ /* 0x000fea0003800000 */
.L_x_77:
[----:B------:R-:W-:-:S07]  /*2be0*/  MOV R2, 0x2c00 ;  /* 0x00002c0000027802 */ /* 0x000fce0000000f00 */
[----:B-1----:R-:W-:Y:S05]  /*2bf0*/  CALL.REL.NOINC `($__internal_0_$__cuda_sm10x_tcgen05_guardrail_trap_col_being_dealloced_not_returned_by_alloc) ;  /* 0x0000000000447944 */ /* 0x002fea0003c00000 */
[----:B------:R-:W-:Y:S05]  /*2c00*/  BRA `(.L_x_75) ;  /* 0x0000000000087947 */ /* 0x000fea0003800000 */
.L_x_76:
[----:B------:R-:W-:-:S07]  /*2c10*/  MOV R2, 0x2c30 ;  /* 0x00002c3000027802 */ /* 0x000fce0000000f00 */
[----:B-1----:R-:W-:Y:S05]  /*2c20*/  CALL.REL.NOINC `($__internal_2_$__cuda_sm10x_tcgen05_guardrail_trap_unallocated_columns_being_dealloced) ;  /* 0x0000000000507944 */ /* 0x002fea0003c00000 */
.L_x_75:
[----:B------:R-:W-:Y:S01]  /*2c30*/  NOP ;  /* 0x0000000000007918 */ /* 0x000fe20000000000 */
[----:B----4-:R-:W-:Y:S05]  /*2c40*/  EXIT ;  /* 0x000000000000794d */ /* 0x010fea0003800000 */
.L_x_60:
[----:B------:R-:W2:Y:S02]  /*2c50*/  SYNCS.PHASECHK.TRANS64.TRYWAIT P0, [UR8+0x18000], RZ ;  /* 0x018000ffff0075a7 */ /* 0x000ea40008001108 */
[----:B--2---:R-:W-:Y:S05]  /*2c60*/  @!P0 BRA `(.L_x_60) ;  /* 0xfffffffc00f88947 */ /* 0x004fea000383ffff */
[----:B------:R-:W-:Y:S05]  /*2c70*/  BRA `(.L_x_78) ;  /* 0xfffffff000187947 */ /* 0x000fea000383ffff */
.L_x_62:
[----:B------:R-:W2:Y:S02]  /*2c80*/  SYNCS.PHASECHK.TRANS64.TRYWAIT P1, [UR8+0x18020], RZ ;  /* 0x018020ffff0075a7 */ /* 0x000ea40008021108 */
[----:B--2---:R-:W-:Y:S05]  /*2c90*/  @!P1 BRA `(.L_x_62) ;  /* 0xfffffffc00f89947 */ /* 0x004fea000383ffff */
[----:B------:R-:W-:Y:S05]  /*2ca0*/  BRA `(.L_x_79) ;  /* 0xfffffff000b47947 */ /* 0x000fea000383ffff */
.L_x_63:
[----:B------:R-:W3:Y:S02]  /*2cb0*/  SYNCS.PHASECHK.TRANS64.TRYWAIT P0, [UR28+0x18000], R2 ;  /* 0x01800002ff0075a7 */ /* 0x000ee4000800111c */
[----:B---3--:R-:W-:Y:S05]  /*2cc0*/  @!P0 BRA `(.L_x_63) ;  /* 0xfffffffc00f88947 */ /* 0x008fea000383ffff */
[----:B------:R-:W-:Y:S05]  /*2cd0*/  BRA `(.L_x_80) ;  /* 0xfffffff400347947 */ /* 0x000fea000383ffff */
.L_x_65:
[----:B------:R-:W3:Y:S02]  /*2ce0*/  SYNCS.PHASECHK.TRANS64.TRYWAIT P0, [UR28+0x18020], R2 ;  /* 0x01802002ff0075a7 */ /* 0x000ee4000800111c */
[----:B---3--:R-:W-:Y:S05]  /*2cf0*/  @!P0 BRA `(.L_x_65) ;  /* 0xfffffffc00f88947 */ /* 0x008fea000383ffff */
[----:B------:R-:W-:Y:S05]  /*2d00*/  BRA `(.L_x_81) ;  /* 0xfffffff400dc7947 */ /* 0x000fea000383ffff */
        .weak           $__internal_0_$__cuda_sm10x_tcgen05_guardrail_trap_col_being_dealloced_not_returned_by_alloc
        .type           $__internal_0_$__cuda_sm10x_tcgen05_guardrail_trap_col_being_dealloced_not_returned_by_alloc,@function
        .size           $__internal_0_$__cuda_sm10x_tcgen05_guardrail_trap_col_being_dealloced_not_returned_by_alloc,($__internal_1_$__cuda_sm10x_tcgen05_guardrail_trap_phase_invalid_during_alloc - $__internal_0_$__cuda_sm10x_tcgen05_guardrail_trap_col_being_dealloced_not_returned_by_alloc)
$__internal_0_$__cuda_sm10x_tcgen05_guardrail_trap_col_being_dealloced_not_returned_by_alloc:
[----:B------:R-:W-:Y:S05]  /*2d10*/  BPT.TRAP 0x1 ;  /* 0x000000040000795c */ /* 0x000fea0000300000 */
[----:B------:R-:W-:-:S04]  /*2d20*/  IMAD.MOV.U32 R3, RZ, RZ, 0x0 ;  /* 0x00000000ff037424 */ /* 0x000fc800078e00ff */
[----:B------:R-:W-:Y:S05]  /*2d30*/  RET.REL.NODEC R2 `(gluon_tcgen05) ;  /* 0xffffffd002b07950 */ /* 0x000fea0003c3ffff */
        .weak           $__internal_1_$__cuda_sm10x_tcgen05_guardrail_trap_phase_invalid_during_alloc
        .type           $__internal_1_$__cuda_sm10x_tcgen05_guardrail_trap_phase_invalid_during_alloc,@function
        .size           $__internal_1_$__cuda_sm10x_tcgen05_guardrail_trap_phase_invalid_during_alloc,($__internal_2_$__cuda_sm10x_tcgen05_guardrail_trap_unallocated_columns_being_dealloced - $__internal_1_$__cuda_sm10x_tcgen05_guardrail_trap_phase_invalid_during_alloc)
$__internal_1_$__cuda_sm10x_tcgen05_guardrail_trap_phase_invalid_during_alloc:
[----:B------:R-:W-:Y:S05]  /*2d40*/  BPT.TRAP 0x1 ;  /* 0x000000040000795c */ /* 0x000fea0000300000 */
[----:B------:R-:W-:-:S04]  /*2d50*/  IMAD.MOV.U32 R3, RZ, RZ, 0x0 ;  /* 0x00000000ff037424 */ /* 0x000fc800078e00ff */
[----:B------:R-:W-:Y:S05]  /*2d60*/  RET.REL.NODEC R2 `(gluon_tcgen05) ;  /* 0xffffffd002a47950 */ /* 0x000fea0003c3ffff */
        .weak           $__internal_2_$__cuda_sm10x_tcgen05_guardrail_trap_unallocated_columns_being_dealloced
        .type           $__internal_2_$__cuda_sm10x_tcgen05_guardrail_trap_unallocated_columns_being_dealloced,@function
        .size           $__internal_2_$__cuda_sm10x_tcgen05_guardrail_trap_unallocated_columns_being_dealloced,(.L_x_85 - $__internal_2_$__cuda_sm10x_tcgen05_guardrail_trap_unallocated_columns_being_dealloced)
$__internal_2_$__cuda_sm10x_tcgen05_guardrail_trap_unallocated_columns_being_dealloced:
[----:B------:R-:W-:Y:S05]  /*2d70*/  BPT.TRAP 0x1 ;  /* 0x000000040000795c */ /* 0x000fea0000300000 */
[----:B------:R-:W-:-:S04]  /*2d80*/  IMAD.MOV.U32 R3, RZ, RZ, 0x0 ;  /* 0x00000000ff037424 */ /* 0x000fc800078e00ff */
[----:B------:R-:W-:Y:S05]  /*2d90*/  RET.REL.NODEC R2 `(gluon_tcgen05) ;  /* 0xffffffd002987950 */ /* 0x000fea0003c3ffff */
.L_x_82:
[----:B------:R-:W-:-:S00]  /*2da0*/  BRA `(.L_x_82) ;  /* 0xfffffffc00fc7947 */ /* 0x000fc0000383ffff */
[----:B------:R-:W-:-:S00]  /*2db0*/  NOP ;  /* 0x0000000000007918 */ /* 0x000fc00000000000 */
        /* <DEDUP_REMOVED lines=12> */
.L_x_85:


//--------------------- .nv.shared.gluon_tcgen05  --------------------------
	.section	.nv.shared.gluon_tcgen05,"aw",@nobits
	.sectionflags	@""
	.align	16
	.zero		1024


//--------------------- .nv.shared.reserved.0     --------------------------
	.section	.nv.shared.reserved.0,"aw",@nobits
	.align	8
	.weak		__nv_reservedSMEM_offset_0_alias
	.size		__nv_reservedSMEM_offset_0_alias, 0, 64
	.other		__nv_reservedSMEM_offset_0_alias,@"STO_CUDA_RESERVED_SHARED STV_DEFAULT"
__nv_reservedSMEM_offset_0_alias:
	.zero		0
.nv.shared.reserved.0:
	.zero		64
	.weak		__nv_reservedSMEM_allocation_phase
	.type		__nv_reservedSMEM_allocation_phase,@object
	.size		__nv_reservedSMEM_allocation_phase,(.L_0 - __nv_reservedSMEM_allocation_phase)
__nv_reservedSMEM_allocation_phase:
	.zero		1
.L_0:
	.zero		7
	.weak		__nv_reservedSMEM_devtool_atexit_pc
	.type		__nv_reservedSMEM_devtool_atexit_pc,@object
	.size		__nv_reservedSMEM_devtool_atexit_pc,(__nv_reservedSMEM_allocation_mask - __nv_reservedSMEM_devtool_atexit_pc)
__nv_reservedSMEM_devtool_atexit_pc:
	.zero		8
	.weak		__nv_reservedSMEM_allocation_mask
	.type		__nv_reservedSMEM_allocation_mask,@object
	.size		__nv_reservedSMEM_allocation_mask,(.L_2 - __nv_reservedSMEM_allocation_mask)
__nv_reservedSMEM_allocation_mask:
	.zero		4
.L_2:


//--------------------- .nv.constant0.gluon_tcgen05 --------------------------
	.section	.nv.constant0.gluon_tcgen05,"a",@progbits
	.sectionflags	@""
	.align	4
.nv.constant0.gluon_tcgen05:
	.zero		976


//--------------------- SYMBOLS --------------------------

	.type		.nv.reservedSmem.offset0,@object
	.size		.nv.reservedSmem.offset0,0x4
	.type		.nv.reservedSmem.cap,@object
	.size		.nv.reservedSmem.cap,0x4
